// auto-generated by cutlass_sweep.epilogue — config: {"arch": "sm_100", "cluster_m": 2, "cluster_n": 1, "dtype": "e4m3", "fusion": "bias", "tile_k": 64, "tile_m": 128, "tile_n": 64}
#include "cutlass/cutlass.h"
#include "cutlass/gemm/collective/collective_builder.hpp"
#include "cutlass/gemm/device/gemm_universal_adapter.h"
#include "cutlass/gemm/kernel/gemm_universal.hpp"
#include "cutlass/epilogue/collective/collective_builder.hpp"
#include "cutlass/epilogue/fusion/operations.hpp"
#include "cutlass/epilogue/thread/activation.h"

using Elem = cutlass::float_e4m3_t;
using Acc  = float;
using TileShape    = cute::Shape<cute::_128, cute::_64, cute::_64>;
using ClusterShape = cute::Shape<cute::_2, cute::_1, cute::_1>;
using FusionOp     = cutlass::epilogue::fusion::LinCombPerRowBias<Elem, Acc>;

using CollectiveEpilogue = typename cutlass::epilogue::collective::CollectiveBuilder<
    cutlass::arch::Sm100, cutlass::arch::OpClassTensorOp,
    TileShape, ClusterShape,
    cutlass::epilogue::collective::EpilogueTileAuto,
    Acc, Acc,
    Elem, cutlass::layout::RowMajor, 128 / cutlass::sizeof_bits<Elem>::value,
    Elem, cutlass::layout::RowMajor, 128 / cutlass::sizeof_bits<Elem>::value,
    cutlass::epilogue::collective::EpilogueScheduleAuto,
    FusionOp
  >::CollectiveOp;

using CollectiveMainloop = typename cutlass::gemm::collective::CollectiveBuilder<
    cutlass::arch::Sm100, cutlass::arch::OpClassTensorOp,
    Elem, cutlass::layout::RowMajor, 128 / cutlass::sizeof_bits<Elem>::value,
    Elem, cutlass::layout::ColumnMajor, 128 / cutlass::sizeof_bits<Elem>::value,
    Acc,
    TileShape, ClusterShape,
    cutlass::gemm::collective::StageCountAutoCarveout<
        static_cast<int>(sizeof(typename CollectiveEpilogue::SharedStorage))>,
    cutlass::gemm::collective::KernelScheduleAuto
  >::CollectiveOp;

using GemmKernel = cutlass::gemm::kernel::GemmUniversal<
    cute::Shape<int,int,int,int>, CollectiveMainloop, CollectiveEpilogue>;
using Gemm = cutlass::gemm::device::GemmUniversalAdapter<GemmKernel>;

auto* _anchor = &cutlass::device_kernel<GemmKernel>;


// ===== COMPILED SASS (sm_100a) =====

	.target	sm_100a

	.elftype	@"ET_EXEC"


//--------------------- .note.nv.tkinfo           --------------------------
	.section	.note.nv.tkinfo,"",@"SHT_NOTE"
	.sectionflags	@"SHF_NOTE_NV_TKINFO"
	.tkinfo
        /*0018*/ 	.word	0x00000002
        /*0030*/ 	.string	""
        /*0030*/ 	.string	"ptxas"
        /*0030*/ 	.string	"Cuda compilation tools, release 13.0, V13.0.88"
        /*0030*/ 	.string	"Build cuda_13.0.r13.0/compiler.36424714_0"
        /*0030*/ 	.string	"-arch sm_100a -m 64 "



//--------------------- .note.nv.cuinfo           --------------------------
	.section	.note.nv.cuinfo,"",@"SHT_NOTE"
	.sectionflags	@"SHF_NOTE_NV_CUINFO"
        /*0018*/ 	.short	0x0002
        /*001a*/ 	.short	0x0064
        /*001c*/ 	.short	0x0082
	.zero		2


//--------------------- .nv.info                  --------------------------
	.section	.nv.info,"",@"SHT_CUDA_INFO"
	.align	4


	//----- nvinfo : EIATTR_REGCOUNT
	.align		4
        /*0000*/ 	.byte	0x04, 0x2f
        /*0002*/ 	.short	(.L_19 - .L_18)
	.align		4
.L_18:
        /*0004*/ 	.word	index@(_ZN7cutlass13device_kernelINS_4gemm6kernel13GemmUniversalIN4cute5tupleIJiiiiEEENS1_10collective13CollectiveMmaINS1_35MainloopSm100TmaUmmaWarpSpecializedILi36ELi2ELi4ENS5_IJNS4_1CILi2EEENSA_ILi1EEESC_EEEEENS5_IJNSA_ILi128EEENSA_ILi64EEESG_EEENS_12float_e4m3_tENS5_IJlSC_lEEESI_SJ_NS4_8TiledMMAINS4_8MMA_AtomIJNS4_10MMA_TraitsINS4_25SM100_MMA_F8F6F4_2x1SM_SSEJSI_SI_fSF_SG_NS4_17integral_constantINS4_4UMMA5MajorELSQ_0EEESR_NSO_INSP_7ScaleInELSS_0EEEST_EEEEEENS4_6LayoutINS5_IJSC_SC_SC_EEENS5_IJNSA_ILi0EEESY_SY_EEEEENS5_IJNS4_10UnderscoreES11_S11_EEEEENS4_18SM100_TMA_2SM_LOADENS4_14ComposedLayoutINS4_7SwizzleILi2ELi4ELi3EEENS4_18smem_ptr_flag_bitsILi8EEENSW_INS5_IJNSA_ILi8EEESG_EEENS5_IJSG_SC_EEEEEEEvNS4_8identityES14_S1E_vS1F_EENS_8epilogue10collective18CollectiveEpilogueINS1H_23Sm100TmaWarpSpecializedILi1ELi1ELi32ELb0ELb0EEEJNS5_IJSG_SG_SG_EEENS5_IJNSW_ISG_SC_EES1N_EEESI_SJ_SI_SJ_NS1H_6fusion15FusionCallbacksIS1L_NS1P_17LinCombPerRowBiasISI_fSI_SI_fLi16ELNS_15FloatRoundStyleE2EEES1M_S1O_JEEENS4_5SM1004TMEM4LOAD26SM100_TMEM_LOAD_32dp32b32xENS4_13SM90_TMA_LOADES1E_NS4_39AutoVectorizingCopyWithAssumedAlignmentILi128EEENS4_14SM90_TMA_STOREES1E_S21_S21_EEEvvEEEEvNT_6ParamsE)
        /*0008*/ 	.word	0x00000070


	//----- nvinfo : EIATTR_FRAME_SIZE
	.align		4
.L_19:
        /*000c*/ 	.byte	0x04, 0x11
        /*000e*/ 	.short	(.L_21 - .L_20)
	.align		4
.L_20:
        /*0010*/ 	.word	index@($__internal_2_$__cuda_sm10x_tcgen05_guardrail_trap_unallocated_columns_being_dealloced)
        /*0014*/ 	.word	0x00000000


	//----- nvinfo : EIATTR_FRAME_SIZE
	.align		4
.L_21:
        /*0018*/ 	.byte	0x04, 0x11
        /*001a*/ 	.short	(.L_23 - .L_22)
	.align		4
.L_22:
        /*001c*/ 	.word	index@($__internal_1_$__cuda_sm10x_tcgen05_guardrail_trap_phase_invalid_during_alloc)
        /*0020*/ 	.word	0x00000000


	//----- nvinfo : EIATTR_FRAME_SIZE
	.align		4
.L_23:
        /*0024*/ 	.byte	0x04, 0x11
        /*0026*/ 	.short	(.L_25 - .L_24)
	.align		4
.L_24:
        /*0028*/ 	.word	index@($__internal_0_$__cuda_sm10x_tcgen05_guardrail_trap_col_being_dealloced_not_returned_by_alloc)
        /*002c*/ 	.word	0x00000000


	//----- nvinfo : EIATTR_FRAME_SIZE
	.align		4
.L_25:
        /*0030*/ 	.byte	0x04, 0x11
        /*0032*/ 	.short	(.L_27 - .L_26)
	.align		4
.L_26:
        /*0034*/ 	.word	index@(_ZN7cutlass13device_kernelINS_4gemm6kernel13GemmUniversalIN4cute5tupleIJiiiiEEENS1_10collective13CollectiveMmaINS1_35MainloopSm100TmaUmmaWarpSpecializedILi36ELi2ELi4ENS5_IJNS4_1CILi2EEENSA_ILi1EEESC_EEEEENS5_IJNSA_ILi128EEENSA_ILi64EEESG_EEENS_12float_e4m3_tENS5_IJlSC_lEEESI_SJ_NS4_8TiledMMAINS4_8MMA_AtomIJNS4_10MMA_TraitsINS4_25SM100_MMA_F8F6F4_2x1SM_SSEJSI_SI_fSF_SG_NS4_17integral_constantINS4_4UMMA5MajorELSQ_0EEESR_NSO_INSP_7ScaleInELSS_0EEEST_EEEEEENS4_6LayoutINS5_IJSC_SC_SC_EEENS5_IJNSA_ILi0EEESY_SY_EEEEENS5_IJNS4_10UnderscoreES11_S11_EEEEENS4_18SM100_TMA_2SM_LOADENS4_14ComposedLayoutINS4_7SwizzleILi2ELi4ELi3EEENS4_18smem_ptr_flag_bitsILi8EEENSW_INS5_IJNSA_ILi8EEESG_EEENS5_IJSG_SC_EEEEEEEvNS4_8identityES14_S1E_vS1F_EENS_8epilogue10collective18CollectiveEpilogueINS1H_23Sm100TmaWarpSpecializedILi1ELi1ELi32ELb0ELb0EEEJNS5_IJSG_SG_SG_EEENS5_IJNSW_ISG_SC_EES1N_EEESI_SJ_SI_SJ_NS1H_6fusion15FusionCallbacksIS1L_NS1P_17LinCombPerRowBiasISI_fSI_SI_fLi16ELNS_15FloatRoundStyleE2EEES1M_S1O_JEEENS4_5SM1004TMEM4LOAD26SM100_TMEM_LOAD_32dp32b32xENS4_13SM90_TMA_LOADES1E_NS4_39AutoVectorizingCopyWithAssumedAlignmentILi128EEENS4_14SM90_TMA_STOREES1E_S21_S21_EEEvvEEEEvNT_6ParamsE)
        /*0038*/ 	.word	0x00000000


	//----- nvinfo : EIATTR_MIN_STACK_SIZE
	.align		4
.L_27:
        /*003c*/ 	.byte	0x04, 0x12
        /*003e*/ 	.short	(.L_29 - .L_28)
	.align		4
.L_28:
        /*0040*/ 	.word	index@(_ZN7cutlass13device_kernelINS_4gemm6kernel13GemmUniversalIN4cute5tupleIJiiiiEEENS1_10collective13CollectiveMmaINS1_35MainloopSm100TmaUmmaWarpSpecializedILi36ELi2ELi4ENS5_IJNS4_1CILi2EEENSA_ILi1EEESC_EEEEENS5_IJNSA_ILi128EEENSA_ILi64EEESG_EEENS_12float_e4m3_tENS5_IJlSC_lEEESI_SJ_NS4_8TiledMMAINS4_8MMA_AtomIJNS4_10MMA_TraitsINS4_25SM100_MMA_F8F6F4_2x1SM_SSEJSI_SI_fSF_SG_NS4_17integral_constantINS4_4UMMA5MajorELSQ_0EEESR_NSO_INSP_7ScaleInELSS_0EEEST_EEEEEENS4_6LayoutINS5_IJSC_SC_SC_EEENS5_IJNSA_ILi0EEESY_SY_EEEEENS5_IJNS4_10UnderscoreES11_S11_EEEEENS4_18SM100_TMA_2SM_LOADENS4_14ComposedLayoutINS4_7SwizzleILi2ELi4ELi3EEENS4_18smem_ptr_flag_bitsILi8EEENSW_INS5_IJNSA_ILi8EEESG_EEENS5_IJSG_SC_EEEEEEEvNS4_8identityES14_S1E_vS1F_EENS_8epilogue10collective18CollectiveEpilogueINS1H_23Sm100TmaWarpSpecializedILi1ELi1ELi32ELb0ELb0EEEJNS5_IJSG_SG_SG_EEENS5_IJNSW_ISG_SC_EES1N_EEESI_SJ_SI_SJ_NS1H_6fusion15FusionCallbacksIS1L_NS1P_17LinCombPerRowBiasISI_fSI_SI_fLi16ELNS_15FloatRoundStyleE2EEES1M_S1O_JEEENS4_5SM1004TMEM4LOAD26SM100_TMEM_LOAD_32dp32b32xENS4_13SM90_TMA_LOADES1E_NS4_39AutoVectorizingCopyWithAssumedAlignmentILi128EEENS4_14SM90_TMA_STOREES1E_S21_S21_EEEvvEEEEvNT_6ParamsE)
        /*0044*/ 	.word	0x00000000
.L_29:


//--------------------- .nv.compat                --------------------------
	.section	.nv.compat,"",@"SHT_CUDA_COMPAT_INFO"
	.align	4
        /*0000*/ 	.byte	0x02, 0x09, 0x01, 0x00, 0x02, 0x02, 0x02, 0x00, 0x02, 0x05, 0x05, 0x00, 0x03, 0x07, 0x01, 0x01
        /*0010*/ 	.byte	0x02, 0x03, 0x01, 0x00, 0x02, 0x06, 0x01, 0x00, 0x04, 0x0b, 0x08, 0x00, 0x09, 0x00, 0x00, 0x00
        /*0020*/ 	.byte	0x00, 0x00, 0x00, 0x00


//--------------------- .nv.info._ZN7cutlass13device_kernelINS_4gemm6kernel13GemmUniversalIN4cute5tupleIJiiiiEEENS1_10collective13CollectiveMmaINS1_35MainloopSm100TmaUmmaWarpSpecializedILi36ELi2ELi4ENS5_IJNS4_1CILi2EEENSA_ILi1EEESC_EEEEENS5_IJNSA_ILi128EEENSA_ILi64EEESG_EEENS_12float_e4m3_tENS5_IJlSC_lEEESI_SJ_NS4_8TiledMMAINS4_8MMA_AtomIJNS4_10MMA_TraitsINS4_25SM100_MMA_F8F6F4_2x1SM_SSEJSI_SI_fSF_SG_NS4_17integral_constantINS4_4UMMA5MajorELSQ_0EEESR_NSO_INSP_7ScaleInELSS_0EEEST_EEEEEENS4_6LayoutINS5_IJSC_SC_SC_EEENS5_IJNSA_ILi0EEESY_SY_EEEEENS5_IJNS4_10UnderscoreES11_S11_EEEEENS4_18SM100_TMA_2SM_LOADENS4_14ComposedLayoutINS4_7SwizzleILi2ELi4ELi3EEENS4_18smem_ptr_flag_bitsILi8EEENSW_INS5_IJNSA_ILi8EEESG_EEENS5_IJSG_SC_EEEEEEEvNS4_8identityES14_S1E_vS1F_EENS_8epilogue10collective18CollectiveEpilogueINS1H_23Sm100TmaWarpSpecializedILi1ELi1ELi32ELb0ELb0EEEJNS5_IJSG_SG_SG_EEENS5_IJNSW_ISG_SC_EES1N_EEESI_SJ_SI_SJ_NS1H_6fusion15FusionCallbacksIS1L_NS1P_17LinCombPerRowBiasISI_fSI_SI_fLi16ELNS_15FloatRoundStyleE2EEES1M_S1O_JEEENS4_5SM1004TMEM4LOAD26SM100_TMEM_LOAD_32dp32b32xENS4_13SM90_TMA_LOADES1E_NS4_39AutoVectorizingCopyWithAssumedAlignmentILi128EEENS4_14SM90_TMA_STOREES1E_S21_S21_EEEvvEEEEvNT_6ParamsE --------------------------
	.section	.nv.info._ZN7cutlass13device_kernelINS_4gemm6kernel13GemmUniversalIN4cute5tupleIJiiiiEEENS1_10collective13CollectiveMmaINS1_35MainloopSm100TmaUmmaWarpSpecializedILi36ELi2ELi4ENS5_IJNS4_1CILi2EEENSA_ILi1EEESC_EEEEENS5_IJNSA_ILi128EEENSA_ILi64EEESG_EEENS_12float_e4m3_tENS5_IJlSC_lEEESI_SJ_NS4_8TiledMMAINS4_8MMA_AtomIJNS4_10MMA_TraitsINS4_25SM100_MMA_F8F6F4_2x1SM_SSEJSI_SI_fSF_SG_NS4_17integral_constantINS4_4UMMA5MajorELSQ_0EEESR_NSO_INSP_7ScaleInELSS_0EEEST_EEEEEENS4_6LayoutINS5_IJSC_SC_SC_EEENS5_IJNSA_ILi0EEESY_SY_EEEEENS5_IJNS4_10UnderscoreES11_S11_EEEEENS4_18SM100_TMA_2SM_LOADENS4_14ComposedLayoutINS4_7SwizzleILi2ELi4ELi3EEENS4_18smem_ptr_flag_bitsILi8EEENSW_INS5_IJNSA_ILi8EEESG_EEENS5_IJSG_SC_EEEEEEEvNS4_8identityES14_S1E_vS1F_EENS_8epilogue10collective18CollectiveEpilogueINS1H_23Sm100TmaWarpSpecializedILi1ELi1ELi32ELb0ELb0EEEJNS5_IJSG_SG_SG_EEENS5_IJNSW_ISG_SC_EES1N_EEESI_SJ_SI_SJ_NS1H_6fusion15FusionCallbacksIS1L_NS1P_17LinCombPerRowBiasISI_fSI_SI_fLi16ELNS_15FloatRoundStyleE2EEES1M_S1O_JEEENS4_5SM1004TMEM4LOAD26SM100_TMEM_LOAD_32dp32b32xENS4_13SM90_TMA_LOADES1E_NS4_39AutoVectorizingCopyWithAssumedAlignmentILi128EEENS4_14SM90_TMA_STOREES1E_S21_S21_EEEvvEEEEvNT_6ParamsE,"",@"SHT_CUDA_INFO"
	.sectionflags	@""
	.align	4


	//----- nvinfo : EIATTR_CUDA_API_VERSION
	.align		4
        /*0000*/ 	.byte	0x04, 0x37
        /*0002*/ 	.short	(.L_31 - .L_30)
.L_30:
        /*0004*/ 	.word	0x00000082


	//----- nvinfo : EIATTR_KPARAM_INFO
	.align		4
.L_31:
        /*0008*/ 	.byte	0x04, 0x17
        /*000a*/ 	.short	(.L_33 - .L_32)
.L_32:
        /*000c*/ 	.word	0x00000000
        /*0010*/ 	.short	0x0000
        /*0012*/ 	.short	0x0000
        /*0014*/ 	.byte	0x00, 0xf0, 0x01, 0x20


	//----- nvinfo : EIATTR_AT_ENTRY_FRAGMENTS
	.align		4
.L_33:
        /*0018*/ 	.byte	0x04, 0x4f
        /*001a*/ 	.short	(.L_35 - .L_34)


	//   ....[0]....
.L_34:
        /*001c*/ 	.word	0x00000007


	//----- nvinfo : EIATTR_RESERVED_SMEM_USED
	.align		4
.L_35:
        /*0020*/ 	.byte	0x01, 0x41
	.zero		2


	//----- nvinfo : EIATTR_SPARSE_MMA_MASK
	.align		4
        /*0024*/ 	.byte	0x03, 0x50
        /*0026*/ 	.short	0x0000


	//----- nvinfo : EIATTR_TCGEN05_2CTA_USED
	.align		4
        /*0028*/ 	.byte	0x01, 0x52
	.zero		2


	//----- nvinfo : EIATTR_MAXREG_COUNT
	.align		4
        /*002c*/ 	.byte	0x03, 0x1b
        /*002e*/ 	.short	0x00ff


	//----- nvinfo : EIATTR_NUM_BARRIERS
	.align		4
        /*0030*/ 	.byte	0x02, 0x4c
        /*0032*/ 	.byte	0x07
	.zero		1


	//----- nvinfo : EIATTR_EXTERNS
	.align		4
        /*0034*/ 	.byte	0x04, 0x0f
        /*0036*/ 	.short	(.L_37 - .L_36)


	//   ....[0]....
	.align		4
.L_36:
        /*0038*/ 	.word	index@(__assertfail)


	//----- nvinfo : EIATTR_MERCURY_ISA_VERSION
	.align		4
.L_37:
        /*003c*/ 	.byte	0x03, 0x5f
        /*003e*/ 	.short	0x0101


	//----- nvinfo : EIATTR_INT_WARP_WIDE_INSTR_OFFSETS
	.align		4
        /*0040*/ 	.byte	0x04, 0x31
        /*0042*/ 	.short	(.L_39 - .L_38)


	//   ....[0]....
.L_38:
        /*0044*/ 	.word	0x000010e0


	//   ....[1]....
        /*0048*/ 	.word	0x00001180


	//   ....[2]....
        /*004c*/ 	.word	0x000024e0


	//   ....[3]....
        /*0050*/ 	.word	0x000054c0


	//   ....[4]....
        /*0054*/ 	.word	0x000054f0


	//   ....[5]....
        /*0058*/ 	.word	0x00005540


	//   ....[6]....
        /*005c*/ 	.word	0x00005f30


	//   ....[7]....
        /*0060*/ 	.word	0x00006050


	//   ....[8]....
        /*0064*/ 	.word	0x00006fa0


	//----- nvinfo : EIATTR_COOP_GROUP_MASK_REGIDS
	.align		4
.L_39:
        /*0068*/ 	.byte	0x04, 0x29
        /*006a*/ 	.short	(.L_41 - .L_40)


	//   ....[0]....
.L_40:
        /*006c*/ 	.word	0xffffffff


	//   ....[1]....
        /*0070*/ 	.word	0xffffffff


	//   ....[2]....
        /*0074*/ 	.word	0xffffffff


	//   ....[3]....
        /*0078*/ 	.word	0xffffffff


	//   ....[4]....
        /*007c*/ 	.word	0xffffffff


	//   ....[5]....
        /*0080*/ 	.word	0xffffffff


	//   ....[6]....
        /*0084*/ 	.word	0xffffffff


	//   ....[7]....
        /*0088*/ 	.word	0xffffffff


	//   ....[8]....
        /*008c*/ 	.word	0xffffffff


	//   ....[9]....
        /*0090*/ 	.word	0xffffffff


	//   ....[10]....
        /*0094*/ 	.word	0xffffffff


	//   ....[11]....
        /*0098*/ 	.word	0xffffffff


	//   ....[12]....
        /*009c*/ 	.word	0xffffffff


	//   ....[13]....
        /*00a0*/ 	.word	0xffffffff


	//----- nvinfo : EIATTR_COOP_GROUP_INSTR_OFFSETS
	.align		4
.L_41:
        /*00a4*/ 	.byte	0x04, 0x28
        /*00a6*/ 	.short	(.L_43 - .L_42)


	//   ....[0]....
.L_42:
        /*00a8*/ 	.word	0x000000c0


	//   ....[1]....
        /*00ac*/ 	.word	0x00000500


	//   ....[2]....
        /*00b0*/ 	.word	0x00000ab0


	//   ....[3]....
        /*00b4*/ 	.word	0x00000be0


	//   ....[4]....
        /*00b8*/ 	.word	0x00000cd0


	//   ....[5]....
        /*00bc*/ 	.word	0x00000e30


	//   ....[6]....
        /*00c0*/ 	.word	0x00000fc0


	//   ....[7]....
        /*00c4*/ 	.word	0x00001200


	//   ....[8]....
        /*00c8*/ 	.word	0x000023c0


	//   ....[9]....
        /*00cc*/ 	.word	0x00004390


	//   ....[10]....
        /*00d0*/ 	.word	0x00004860


	//   ....[11]....
        /*00d4*/ 	.word	0x00004890


	//   ....[12]....
        /*00d8*/ 	.word	0x000053d0


	//   ....[13]....
        /*00dc*/ 	.word	0x000055e0


	//----- nvinfo : EIATTR_VRC_CTA_INIT_COUNT
	.align		4
.L_43:
        /*00e0*/ 	.byte	0x02, 0x4a
        /*00e2*/ 	.byte	0x80
	.zero		1


	//----- nvinfo : EIATTR_SYSCALL_OFFSETS
	.align		4
        /*00e4*/ 	.byte	0x04, 0x46
        /*00e6*/ 	.short	(.L_45 - .L_44)


	//   ....[0]....
.L_44:
        /*00e8*/ 	.word	0x00006ad0


	//   ....[1]....
        /*00ec*/ 	.word	0x00006c10


	//   ....[2]....
        /*00f0*/ 	.word	0x000074b0


	//----- nvinfo : EIATTR_MBARRIER_INSTR_OFFSETS
	.align		4
.L_45:
        /*00f4*/ 	.byte	0x04, 0x39
        /*00f6*/ 	.short	(.L_47 - .L_46)


	//   ....[0]....
.L_46:
        /*00f8*/ 	.word	0x00000610
        /*00fc*/ 	.word	0x000000ff
        /*0100*/ 	.word	0x00000000
        /*0104*/ 	.short	0x0100
        /*0106*/ 	.byte	0x08
	.zero		1


	//   ....[1]....
        /*0108*/ 	.word	0x00000620
        /*010c*/ 	.word	0x000000ff
        /*0110*/ 	.word	0x00000120
        /*0114*/ 	.short	0x0100
        /*0116*/ 	.byte	0x08
	.zero		1


	//   ....[2]....
        /*0118*/ 	.word	0x00000630
        /*011c*/ 	.word	0x000000ff
        /*0120*/ 	.word	0x00000008
        /*0124*/ 	.short	0x0100
        /*0126*/ 	.byte	0x08
	.zero		1


	//   ....[3]....
        /*0128*/ 	.word	0x00000640
        /*012c*/ 	.word	0x000000ff
        /*0130*/ 	.word	0x00000128
        /*0134*/ 	.short	0x0100
        /*0136*/ 	.byte	0x08
	.zero		1


	//   ....[4]....
        /*0138*/ 	.word	0x00000650
        /*013c*/ 	.word	0x000000ff
        /*0140*/ 	.word	0x00000010
        /*0144*/ 	.short	0x0100
        /*0146*/ 	.byte	0x08
	.zero		1


	//   ....[5]....
        /*0148*/ 	.word	0x00000660
        /*014c*/ 	.word	0x000000ff
        /*0150*/ 	.word	0x00000130
        /*0154*/ 	.short	0x0100
        /*0156*/ 	.byte	0x08
	.zero		1


	//   ....[6]....
        /*0158*/ 	.word	0x00000670
        /*015c*/ 	.word	0x000000ff
        /*0160*/ 	.word	0x00000018
        /*0164*/ 	.short	0x0100
        /*0166*/ 	.byte	0x08
	.zero		1


	//   ....[7]....
        /*0168*/ 	.word	0x00000680
        /*016c*/ 	.word	0x000000ff
        /*0170*/ 	.word	0x00000138
        /*0174*/ 	.short	0x0100
        /*0176*/ 	.byte	0x08
	.zero		1


	//   ....[8]....
        /*0178*/ 	.word	0x00000690
        /*017c*/ 	.word	0x000000ff
        /*0180*/ 	.word	0x00000020
        /*0184*/ 	.short	0x0100
        /*0186*/ 	.byte	0x08
	.zero		1


	//   ....[9]....
        /*0188*/ 	.word	0x000006a0
        /*018c*/ 	.word	0x000000ff
        /*0190*/ 	.word	0x00000140
        /*0194*/ 	.short	0x0100
        /*0196*/ 	.byte	0x08
	.zero		1


	//   ....[10]....
        /*0198*/ 	.word	0x000006b0
        /*019c*/ 	.word	0x000000ff
        /*01a0*/ 	.word	0x00000028
        /*01a4*/ 	.short	0x0100
        /*01a6*/ 	.byte	0x08
	.zero		1


	//   ....[11]....
        /*01a8*/ 	.word	0x000006c0
        /*01ac*/ 	.word	0x000000ff
        /*01b0*/ 	.word	0x00000148
        /*01b4*/ 	.short	0x0100
        /*01b6*/ 	.byte	0x08
	.zero		1


	//   ....[12]....
        /*01b8*/ 	.word	0x000006d0
        /*01bc*/ 	.word	0x000000ff
        /*01c0*/ 	.word	0x00000030
        /*01c4*/ 	.short	0x0100
        /*01c6*/ 	.byte	0x08
	.zero		1


	//   ....[13]....
        /*01c8*/ 	.word	0x000006e0
        /*01cc*/ 	.word	0x000000ff
        /*01d0*/ 	.word	0x00000150
        /*01d4*/ 	.short	0x0100
        /*01d6*/ 	.byte	0x08
	.zero		1


	//   ....[14]....
        /*01d8*/ 	.word	0x000006f0
        /*01dc*/ 	.word	0x000000ff
        /*01e0*/ 	.word	0x00000038
        /*01e4*/ 	.short	0x0100
        /*01e6*/ 	.byte	0x08
	.zero		1


	//   ....[15]....
        /*01e8*/ 	.word	0x00000700
        /*01ec*/ 	.word	0x000000ff
        /*01f0*/ 	.word	0x00000158
        /*01f4*/ 	.short	0x0100
        /*01f6*/ 	.byte	0x08
	.zero		1


	//   ....[16]....
        /*01f8*/ 	.word	0x00000710
        /*01fc*/ 	.word	0x000000ff
        /*0200*/ 	.word	0x00000040
        /*0204*/ 	.short	0x0100
        /*0206*/ 	.byte	0x08
	.zero		1


	//   ....[17]....
        /*0208*/ 	.word	0x00000720
        /*020c*/ 	.word	0x000000ff
        /*0210*/ 	.word	0x00000160
        /*0214*/ 	.short	0x0100
        /*0216*/ 	.byte	0x08
	.zero		1


	//   ....[18]....
        /*0218*/ 	.word	0x00000730
        /*021c*/ 	.word	0x000000ff
        /*0220*/ 	.word	0x00000048
        /*0224*/ 	.short	0x0100
        /*0226*/ 	.byte	0x08
	.zero		1


	//   ....[19]....
        /*0228*/ 	.word	0x00000740
        /*022c*/ 	.word	0x000000ff
        /*0230*/ 	.word	0x00000168
        /*0234*/ 	.short	0x0100
        /*0236*/ 	.byte	0x08
	.zero		1


	//   ....[20]....
        /*0238*/ 	.word	0x00000750
        /*023c*/ 	.word	0x000000ff
        /*0240*/ 	.word	0x00000050
        /*0244*/ 	.short	0x0100
        /*0246*/ 	.byte	0x08
	.zero		1


	//   ....[21]....
        /*0248*/ 	.word	0x00000760
        /*024c*/ 	.word	0x000000ff
        /*0250*/ 	.word	0x00000170
        /*0254*/ 	.short	0x0100
        /*0256*/ 	.byte	0x08
	.zero		1


	//   ....[22]....
        /*0258*/ 	.word	0x00000770
        /*025c*/ 	.word	0x000000ff
        /*0260*/ 	.word	0x00000058
        /*0264*/ 	.short	0x0100
        /*0266*/ 	.byte	0x08
	.zero		1


	//   ....[23]....
        /*0268*/ 	.word	0x00000780
        /*026c*/ 	.word	0x000000ff
        /*0270*/ 	.word	0x00000178
        /*0274*/ 	.short	0x0100
        /*0276*/ 	.byte	0x08
	.zero		1


	//   ....[24]....
        /*0278*/ 	.word	0x00000790
        /*027c*/ 	.word	0x000000ff
        /*0280*/ 	.word	0x00000060
        /*0284*/ 	.short	0x0100
        /*0286*/ 	.byte	0x08
	.zero		1


	//   ....[25]....
        /*0288*/ 	.word	0x000007a0
        /*028c*/ 	.word	0x000000ff
        /*0290*/ 	.word	0x00000180
        /*0294*/ 	.short	0x0100
        /*0296*/ 	.byte	0x08
	.zero		1


	//   ....[26]....
        /*0298*/ 	.word	0x000007b0
        /*029c*/ 	.word	0x000000ff
        /*02a0*/ 	.word	0x00000068
        /*02a4*/ 	.short	0x0100
        /*02a6*/ 	.byte	0x08
	.zero		1


	//   ....[27]....
        /*02a8*/ 	.word	0x000007c0
        /*02ac*/ 	.word	0x000000ff
        /*02b0*/ 	.word	0x00000188
        /*02b4*/ 	.short	0x0100
        /*02b6*/ 	.byte	0x08
	.zero		1


	//   ....[28]....
        /*02b8*/ 	.word	0x000007d0
        /*02bc*/ 	.word	0x000000ff
        /*02c0*/ 	.word	0x00000070
        /*02c4*/ 	.short	0x0100
        /*02c6*/ 	.byte	0x08
	.zero		1


	//   ....[29]....
        /*02c8*/ 	.word	0x000007e0
        /*02cc*/ 	.word	0x000000ff
        /*02d0*/ 	.word	0x00000190
        /*02d4*/ 	.short	0x0100
        /*02d6*/ 	.byte	0x08
	.zero		1


	//   ....[30]....
        /*02d8*/ 	.word	0x000007f0
        /*02dc*/ 	.word	0x000000ff
        /*02e0*/ 	.word	0x00000078
        /*02e4*/ 	.short	0x0100
        /*02e6*/ 	.byte	0x08
	.zero		1


	//   ....[31]....
        /*02e8*/ 	.word	0x00000800
        /*02ec*/ 	.word	0x000000ff
        /*02f0*/ 	.word	0x00000198
        /*02f4*/ 	.short	0x0100
        /*02f6*/ 	.byte	0x08
	.zero		1


	//   ....[32]....
        /*02f8*/ 	.word	0x00000810
        /*02fc*/ 	.word	0x000000ff
        /*0300*/ 	.word	0x00000080
        /*0304*/ 	.short	0x0100
        /*0306*/ 	.byte	0x08
	.zero		1


	//   ....[33]....
        /*0308*/ 	.word	0x00000820
        /*030c*/ 	.word	0x000000ff
        /*0310*/ 	.word	0x000001a0
        /*0314*/ 	.short	0x0100
        /*0316*/ 	.byte	0x08
	.zero		1


	//   ....[34]....
        /*0318*/ 	.word	0x00000830
        /*031c*/ 	.word	0x000000ff
        /*0320*/ 	.word	0x00000088
        /*0324*/ 	.short	0x0100
        /*0326*/ 	.byte	0x08
	.zero		1


	//   ....[35]....
        /*0328*/ 	.word	0x00000840
        /*032c*/ 	.word	0x000000ff
        /*0330*/ 	.word	0x000001a8
        /*0334*/ 	.short	0x0100
        /*0336*/ 	.byte	0x08
	.zero		1


	//   ....[36]....
        /*0338*/ 	.word	0x00000850
        /*033c*/ 	.word	0x000000ff
        /*0340*/ 	.word	0x00000090
        /*0344*/ 	.short	0x0100
        /*0346*/ 	.byte	0x08
	.zero		1


	//   ....[37]....
        /*0348*/ 	.word	0x00000860
        /*034c*/ 	.word	0x000000ff
        /*0350*/ 	.word	0x000001b0
        /*0354*/ 	.short	0x0100
        /*0356*/ 	.byte	0x08
	.zero		1


	//   ....[38]....
        /*0358*/ 	.word	0x00000870
        /*035c*/ 	.word	0x000000ff
        /*0360*/ 	.word	0x00000098
        /*0364*/ 	.short	0x0100
        /*0366*/ 	.byte	0x08
	.zero		1


	//   ....[39]....
        /*0368*/ 	.word	0x00000880
        /*036c*/ 	.word	0x000000ff
        /*0370*/ 	.word	0x000001b8
        /*0374*/ 	.short	0x0100
        /*0376*/ 	.byte	0x08
	.zero		1


	//   ....[40]....
        /*0378*/ 	.word	0x00000890
        /*037c*/ 	.word	0x000000ff
        /*0380*/ 	.word	0x000000a0
        /*0384*/ 	.short	0x0100
        /*0386*/ 	.byte	0x08
	.zero		1


	//   ....[41]....
        /*0388*/ 	.word	0x000008a0
        /*038c*/ 	.word	0x000000ff
        /*0390*/ 	.word	0x000001c0
        /*0394*/ 	.short	0x0100
        /*0396*/ 	.byte	0x08
	.zero		1


	//   ....[42]....
        /*0398*/ 	.word	0x000008b0
        /*039c*/ 	.word	0x000000ff
        /*03a0*/ 	.word	0x000000a8
        /*03a4*/ 	.short	0x0100
        /*03a6*/ 	.byte	0x08
	.zero		1


	//   ....[43]....
        /*03a8*/ 	.word	0x000008c0
        /*03ac*/ 	.word	0x000000ff
        /*03b0*/ 	.word	0x000001c8
        /*03b4*/ 	.short	0x0100
        /*03b6*/ 	.byte	0x08
	.zero		1


	//   ....[44]....
        /*03b8*/ 	.word	0x000008d0
        /*03bc*/ 	.word	0x000000ff
        /*03c0*/ 	.word	0x000000b0
        /*03c4*/ 	.short	0x0100
        /*03c6*/ 	.byte	0x08
	.zero		1


	//   ....[45]....
        /*03c8*/ 	.word	0x000008e0
        /*03cc*/ 	.word	0x000000ff
        /*03d0*/ 	.word	0x000001d0
        /*03d4*/ 	.short	0x0100
        /*03d6*/ 	.byte	0x08
	.zero		1


	//   ....[46]....
        /*03d8*/ 	.word	0x000008f0
        /*03dc*/ 	.word	0x000000ff
        /*03e0*/ 	.word	0x000000b8
        /*03e4*/ 	.short	0x0100
        /*03e6*/ 	.byte	0x08
	.zero		1


	//   ....[47]....
        /*03e8*/ 	.word	0x00000900
        /*03ec*/ 	.word	0x000000ff
        /*03f0*/ 	.word	0x000001d8
        /*03f4*/ 	.short	0x0100
        /*03f6*/ 	.byte	0x08
	.zero		1


	//   ....[48]....
        /*03f8*/ 	.word	0x00000910
        /*03fc*/ 	.word	0x000000ff
        /*0400*/ 	.word	0x000000c0
        /*0404*/ 	.short	0x0100
        /*0406*/ 	.byte	0x08
	.zero		1


	//   ....[49]....
        /*0408*/ 	.word	0x00000920
        /*040c*/ 	.word	0x000000ff
        /*0410*/ 	.word	0x000001e0
        /*0414*/ 	.short	0x0100
        /*0416*/ 	.byte	0x08
	.zero		1


	//   ....[50]....
        /*0418*/ 	.word	0x00000930
        /*041c*/ 	.word	0x000000ff
        /*0420*/ 	.word	0x000000c8
        /*0424*/ 	.short	0x0100
        /*0426*/ 	.byte	0x08
	.zero		1


	//   ....[51]....
        /*0428*/ 	.word	0x00000940
        /*042c*/ 	.word	0x000000ff
        /*0430*/ 	.word	0x000001e8
        /*0434*/ 	.short	0x0100
        /*0436*/ 	.byte	0x08
	.zero		1


	//   ....[52]....
        /*0438*/ 	.word	0x00000950
        /*043c*/ 	.word	0x000000ff
        /*0440*/ 	.word	0x000000d0
        /*0444*/ 	.short	0x0100
        /*0446*/ 	.byte	0x08
	.zero		1


	//   ....[53]....
        /*0448*/ 	.word	0x00000960
        /*044c*/ 	.word	0x000000ff
        /*0450*/ 	.word	0x000001f0
        /*0454*/ 	.short	0x0100
        /*0456*/ 	.byte	0x08
	.zero		1


	//   ....[54]....
        /*0458*/ 	.word	0x00000970
        /*045c*/ 	.word	0x000000ff
        /*0460*/ 	.word	0x000000d8
        /*0464*/ 	.short	0x0100
        /*0466*/ 	.byte	0x08
	.zero		1


	//   ....[55]....
        /*0468*/ 	.word	0x00000980
        /*046c*/ 	.word	0x000000ff
        /*0470*/ 	.word	0x000001f8
        /*0474*/ 	.short	0x0100
        /*0476*/ 	.byte	0x08
	.zero		1


	//   ....[56]....
        /*0478*/ 	.word	0x00000990
        /*047c*/ 	.word	0x000000ff
        /*0480*/ 	.word	0x000000e0
        /*0484*/ 	.short	0x0100
        /*0486*/ 	.byte	0x08
	.zero		1


	//   ....[57]....
        /*0488*/ 	.word	0x000009a0
        /*048c*/ 	.word	0x000000ff
        /*0490*/ 	.word	0x00000200
        /*0494*/ 	.short	0x0100
        /*0496*/ 	.byte	0x08
	.zero		1


	//   ....[58]....
        /*0498*/ 	.word	0x000009b0
        /*049c*/ 	.word	0x000000ff
        /*04a0*/ 	.word	0x000000e8
        /*04a4*/ 	.short	0x0100
        /*04a6*/ 	.byte	0x08
	.zero		1


	//   ....[59]....
        /*04a8*/ 	.word	0x000009c0
        /*04ac*/ 	.word	0x000000ff
        /*04b0*/ 	.word	0x00000208
        /*04b4*/ 	.short	0x0100
        /*04b6*/ 	.byte	0x08
	.zero		1


	//   ....[60]....
        /*04b8*/ 	.word	0x000009d0
        /*04bc*/ 	.word	0x000000ff
        /*04c0*/ 	.word	0x000000f0
        /*04c4*/ 	.short	0x0100
        /*04c6*/ 	.byte	0x08
	.zero		1


	//   ....[61]....
        /*04c8*/ 	.word	0x000009e0
        /*04cc*/ 	.word	0x000000ff
        /*04d0*/ 	.word	0x00000210
        /*04d4*/ 	.short	0x0100
        /*04d6*/ 	.byte	0x08
	.zero		1


	//   ....[62]....
        /*04d8*/ 	.word	0x000009f0
        /*04dc*/ 	.word	0x000000ff
        /*04e0*/ 	.word	0x000000f8
        /*04e4*/ 	.short	0x0100
        /*04e6*/ 	.byte	0x08
	.zero		1


	//   ....[63]....
        /*04e8*/ 	.word	0x00000a00
        /*04ec*/ 	.word	0x000000ff
        /*04f0*/ 	.word	0x00000218
        /*04f4*/ 	.short	0x0100
        /*04f6*/ 	.byte	0x08
	.zero		1


	//   ....[64]....
        /*04f8*/ 	.word	0x00000a10
        /*04fc*/ 	.word	0x000000ff
        /*0500*/ 	.word	0x00000100
        /*0504*/ 	.short	0x0100
        /*0506*/ 	.byte	0x08
	.zero		1


	//   ....[65]....
        /*0508*/ 	.word	0x00000a20
        /*050c*/ 	.word	0x000000ff
        /*0510*/ 	.word	0x00000220
        /*0514*/ 	.short	0x0100
        /*0516*/ 	.byte	0x08
	.zero		1


	//   ....[66]....
        /*0518*/ 	.word	0x00000a30
        /*051c*/ 	.word	0x000000ff
        /*0520*/ 	.word	0x00000108
        /*0524*/ 	.short	0x0100
        /*0526*/ 	.byte	0x08
	.zero		1


	//   ....[67]....
        /*0528*/ 	.word	0x00000a40
        /*052c*/ 	.word	0x000000ff
        /*0530*/ 	.word	0x00000228
        /*0534*/ 	.short	0x0100
        /*0536*/ 	.byte	0x08
	.zero		1


	//   ....[68]....
        /*0538*/ 	.word	0x00000a50
        /*053c*/ 	.word	0x000000ff
        /*0540*/ 	.word	0x00000110
        /*0544*/ 	.short	0x0100
        /*0546*/ 	.byte	0x08
	.zero		1


	//   ....[69]....
        /*0548*/ 	.word	0x00000a60
        /*054c*/ 	.word	0x000000ff
        /*0550*/ 	.word	0x00000230
        /*0554*/ 	.short	0x0100
        /*0556*/ 	.byte	0x08
	.zero		1


	//   ....[70]....
        /*0558*/ 	.word	0x00000a70
        /*055c*/ 	.word	0x000000ff
        /*0560*/ 	.word	0x00000118
        /*0564*/ 	.short	0x0100
        /*0566*/ 	.byte	0x08
	.zero		1


	//   ....[71]....
        /*0568*/ 	.word	0x00000a80
        /*056c*/ 	.word	0x000000ff
        /*0570*/ 	.word	0x00000238
        /*0574*/ 	.short	0x0100
        /*0576*/ 	.byte	0x08
	.zero		1


	//   ....[72]....
        /*0578*/ 	.word	0x00000bb0
        /*057c*/ 	.word	0x000000ff
        /*0580*/ 	.word	0x00000240
        /*0584*/ 	.short	0x0100
        /*0586*/ 	.byte	0x09
	.zero		1


	//   ....[73]....
        /*0588*/ 	.word	0x00000bc0
        /*058c*/ 	.word	0x000000ff
        /*0590*/ 	.word	0x00000248
        /*0594*/ 	.short	0x0100
        /*0596*/ 	.byte	0x09
	.zero		1


	//   ....[74]....
        /*0598*/ 	.word	0x00000ca0
        /*059c*/ 	.word	0x000000ff
        /*05a0*/ 	.word	0x00000250
        /*05a4*/ 	.short	0x0100
        /*05a6*/ 	.byte	0x08
	.zero		1


	//   ....[75]....
        /*05a8*/ 	.word	0x00000cb0
        /*05ac*/ 	.word	0x000000ff
        /*05b0*/ 	.word	0x00000258
        /*05b4*/ 	.short	0x0100
        /*05b6*/ 	.byte	0x08
	.zero		1


	//   ....[76]....
        /*05b8*/ 	.word	0x00000de0
        /*05bc*/ 	.word	0x000000ff
        /*05c0*/ 	.word	0x00000260
        /*05c4*/ 	.short	0x0100
        /*05c6*/ 	.byte	0x08
	.zero		1


	//   ....[77]....
        /*05c8*/ 	.word	0x00000df0
        /*05cc*/ 	.word	0x000000ff
        /*05d0*/ 	.word	0x00000270
        /*05d4*/ 	.short	0x0100
        /*05d6*/ 	.byte	0x08
	.zero		1


	//   ....[78]....
        /*05d8*/ 	.word	0x00000e00
        /*05dc*/ 	.word	0x000000ff
        /*05e0*/ 	.word	0x00000268
        /*05e4*/ 	.short	0x0100
        /*05e6*/ 	.byte	0x08
	.zero		1


	//   ....[79]....
        /*05e8*/ 	.word	0x00000e10
        /*05ec*/ 	.word	0x000000ff
        /*05f0*/ 	.word	0x00000278
        /*05f4*/ 	.short	0x0100
        /*05f6*/ 	.byte	0x08
	.zero		1


	//   ....[80]....
        /*05f8*/ 	.word	0x00000f30
        /*05fc*/ 	.word	0x000000ff
        /*0600*/ 	.word	0x00000280
        /*0604*/ 	.short	0x0100
        /*0606*/ 	.byte	0x09
	.zero		1


	//   ....[81]....
        /*0608*/ 	.word	0x00000f40
        /*060c*/ 	.word	0x000000ff
        /*0610*/ 	.word	0x000002a0
        /*0614*/ 	.short	0x0100
        /*0616*/ 	.byte	0x09
	.zero		1


	//   ....[82]....
        /*0618*/ 	.word	0x00000f50
        /*061c*/ 	.word	0x000000ff
        /*0620*/ 	.word	0x00000288
        /*0624*/ 	.short	0x0100
        /*0626*/ 	.byte	0x09
	.zero		1


	//   ....[83]....
        /*0628*/ 	.word	0x00000f60
        /*062c*/ 	.word	0x000000ff
        /*0630*/ 	.word	0x000002a8
        /*0634*/ 	.short	0x0100
        /*0636*/ 	.byte	0x09
	.zero		1


	//   ....[84]....
        /*0638*/ 	.word	0x00000f70
        /*063c*/ 	.word	0x000000ff
        /*0640*/ 	.word	0x00000290
        /*0644*/ 	.short	0x0100
        /*0646*/ 	.byte	0x09
	.zero		1


	//   ....[85]....
        /*0648*/ 	.word	0x00000f80
        /*064c*/ 	.word	0x000000ff
        /*0650*/ 	.word	0x000002b0
        /*0654*/ 	.short	0x0100
        /*0656*/ 	.byte	0x09
	.zero		1


	//   ....[86]....
        /*0658*/ 	.word	0x00000f90
        /*065c*/ 	.word	0x000000ff
        /*0660*/ 	.word	0x00000298
        /*0664*/ 	.short	0x0100
        /*0666*/ 	.byte	0x09
	.zero		1


	//   ....[87]....
        /*0668*/ 	.word	0x00000fa0
        /*066c*/ 	.word	0x000000ff
        /*0670*/ 	.word	0x000002b8
        /*0674*/ 	.short	0x0100
        /*0676*/ 	.byte	0x09
	.zero		1


	//   ....[88]....
        /*0678*/ 	.word	0x00001090
        /*067c*/ 	.word	0x000000ff
        /*0680*/ 	.word	0x000002c0
        /*0684*/ 	.short	0x0100
        /*0686*/ 	.byte	0x08
	.zero		1


	//   ....[89]....
        /*0688*/ 	.word	0x000010a0
        /*068c*/ 	.word	0x000000ff
        /*0690*/ 	.word	0x000002d0
        /*0694*/ 	.short	0x0100
        /*0696*/ 	.byte	0x08
	.zero		1


	//   ....[90]....
        /*0698*/ 	.word	0x000010b0
        /*069c*/ 	.word	0x000000ff
        /*06a0*/ 	.word	0x000002c8
        /*06a4*/ 	.short	0x0100
        /*06a6*/ 	.byte	0x08
	.zero		1


	//   ....[91]....
        /*06a8*/ 	.word	0x000010c0
        /*06ac*/ 	.word	0x000000ff
        /*06b0*/ 	.word	0x000002d8
        /*06b4*/ 	.short	0x0100
        /*06b6*/ 	.byte	0x08
	.zero		1


	//   ....[92]....
        /*06b8*/ 	.word	0x000011b0
        /*06bc*/ 	.word	0x000000ff
        /*06c0*/ 	.word	0x000002e0
        /*06c4*/ 	.short	0x0100
        /*06c6*/ 	.byte	0x06
	.zero		1


	//   ....[93]....
        /*06c8*/ 	.word	0x00001bc0
        /*06cc*/ 	.word	0x00000002
        /*06d0*/ 	.word	0x000002d0
        /*06d4*/ 	.short	0x010a
        /*06d6*/ 	.byte	0xff
	.zero		1


	//   ....[94]....
        /*06d8*/ 	.word	0x00001bf0
        /*06dc*/ 	.word	0x00000002
        /*06e0*/ 	.word	0x000002c0
        /*06e4*/ 	.short	0x0101
        /*06e6*/ 	.byte	0xff
	.zero		1


	//   ....[95]....
        /*06e8*/ 	.word	0x00001cc0
        /*06ec*/ 	.word	0x000000ff
        /*06f0*/ 	.word	0x00000120
        /*06f4*/ 	.short	0x010a
        /*06f6*/ 	.byte	0x08
	.zero		1


	//   ....[96]....
        /*06f8*/ 	.word	0x00001dc0
        /*06fc*/ 	.word	0x000000ff
        /*0700*/ 	.word	0x00000120
        /*0704*/ 	.short	0x010a
        /*0706*/ 	.byte	0x21
	.zero		1


	//   ....[97]....
        /*0708*/ 	.word	0x00001f70
        /*070c*/ 	.word	0x000000ff
        /*0710*/ 	.word	0x00000120
        /*0714*/ 	.short	0x010a
        /*0716*/ 	.byte	0x08
	.zero		1


	//   ....[98]....
        /*0718*/ 	.word	0x00002070
        /*071c*/ 	.word	0x000000ff
        /*0720*/ 	.word	0x00000258
        /*0724*/ 	.short	0x0101
        /*0726*/ 	.byte	0x04
	.zero		1


	//   ....[99]....
        /*0728*/ 	.word	0x00002090
        /*072c*/ 	.word	0x000000ff
        /*0730*/ 	.word	0x00000120
        /*0734*/ 	.short	0x010a
        /*0736*/ 	.byte	0x08
	.zero		1


	//   ....[100]....
        /*0738*/ 	.word	0x00002110
        /*073c*/ 	.word	0x000000ff
        /*0740*/ 	.word	0x00000120
        /*0744*/ 	.short	0x010a
        /*0746*/ 	.byte	0x11
	.zero		1


	//   ....[101]....
        /*0748*/ 	.word	0x000022a0
        /*074c*/ 	.word	0x000000ff
        /*0750*/ 	.word	0x00000120
        /*0754*/ 	.short	0x010a
        /*0756*/ 	.byte	0x08
	.zero		1


	//   ....[102]....
        /*0758*/ 	.word	0x000023f0
        /*075c*/ 	.word	0x00000002
        /*0760*/ 	.word	0x00000260
        /*0764*/ 	.short	0x010a
        /*0766*/ 	.byte	0xff
	.zero		1


	//   ....[103]....
        /*0768*/ 	.word	0x000024b0
        /*076c*/ 	.word	0x00000002
        /*0770*/ 	.word	0x00000000
        /*0774*/ 	.short	0x0101
        /*0776*/ 	.byte	0xff
	.zero		1


	//   ....[104]....
        /*0778*/ 	.word	0x00002a10
        /*077c*/ 	.word	0x000000ff
        /*0780*/ 	.word	0x00000000
        /*0784*/ 	.short	0x010a
        /*0786*/ 	.byte	0x05
	.zero		1


	//   ....[105]....
        /*0788*/ 	.word	0x00002aa0
        /*078c*/ 	.word	0x000000ff
        /*0790*/ 	.word	0x00000000
        /*0794*/ 	.short	0x010a
        /*0796*/ 	.byte	0x05
	.zero		1


	//   ....[106]....
        /*0798*/ 	.word	0x00002b30
        /*079c*/ 	.word	0x000000ff
        /*07a0*/ 	.word	0x00000000
        /*07a4*/ 	.short	0x010a
        /*07a6*/ 	.byte	0x05
	.zero		1


	//   ....[107]....
        /*07a8*/ 	.word	0x00002bc0
        /*07ac*/ 	.word	0x000000ff
        /*07b0*/ 	.word	0x00000000
        /*07b4*/ 	.short	0x010a
        /*07b6*/ 	.byte	0x05
	.zero		1


	//   ....[108]....
        /*07b8*/ 	.word	0x00002c50
        /*07bc*/ 	.word	0x000000ff
        /*07c0*/ 	.word	0x00000000
        /*07c4*/ 	.short	0x010a
        /*07c6*/ 	.byte	0x05
	.zero		1


	//   ....[109]....
        /*07c8*/ 	.word	0x00002ce0
        /*07cc*/ 	.word	0x000000ff
        /*07d0*/ 	.word	0x00000000
        /*07d4*/ 	.short	0x010a
        /*07d6*/ 	.byte	0x05
	.zero		1


	//   ....[110]....
        /*07d8*/ 	.word	0x00002d70
        /*07dc*/ 	.word	0x000000ff
        /*07e0*/ 	.word	0x00000000
        /*07e4*/ 	.short	0x010a
        /*07e6*/ 	.byte	0x05
	.zero		1


	//   ....[111]....
        /*07e8*/ 	.word	0x00002e00
        /*07ec*/ 	.word	0x000000ff
        /*07f0*/ 	.word	0x00000000
        /*07f4*/ 	.short	0x010a
        /*07f6*/ 	.byte	0x05
	.zero		1


	//   ....[112]....
        /*07f8*/ 	.word	0x00002e90
        /*07fc*/ 	.word	0x000000ff
        /*0800*/ 	.word	0x00000000
        /*0804*/ 	.short	0x010a
        /*0806*/ 	.byte	0x05
	.zero		1


	//   ....[113]....
        /*0808*/ 	.word	0x00002f20
        /*080c*/ 	.word	0x000000ff
        /*0810*/ 	.word	0x00000000
        /*0814*/ 	.short	0x010a
        /*0816*/ 	.byte	0x05
	.zero		1


	//   ....[114]....
        /*0818*/ 	.word	0x00002fb0
        /*081c*/ 	.word	0x000000ff
        /*0820*/ 	.word	0x00000000
        /*0824*/ 	.short	0x010a
        /*0826*/ 	.byte	0x05
	.zero		1


	//   ....[115]....
        /*0828*/ 	.word	0x00003040
        /*082c*/ 	.word	0x000000ff
        /*0830*/ 	.word	0x00000000
        /*0834*/ 	.short	0x010a
        /*0836*/ 	.byte	0x05
	.zero		1


	//   ....[116]....
        /*0838*/ 	.word	0x000030d0
        /*083c*/ 	.word	0x000000ff
        /*0840*/ 	.word	0x00000000
        /*0844*/ 	.short	0x010a
        /*0846*/ 	.byte	0x05
	.zero		1


	//   ....[117]....
        /*0848*/ 	.word	0x00003160
        /*084c*/ 	.word	0x000000ff
        /*0850*/ 	.word	0x00000000
        /*0854*/ 	.short	0x010a
        /*0856*/ 	.byte	0x05
	.zero		1


	//   ....[118]....
        /*0858*/ 	.word	0x000031f0
        /*085c*/ 	.word	0x000000ff
        /*0860*/ 	.word	0x00000000
        /*0864*/ 	.short	0x010a
        /*0866*/ 	.byte	0x05
	.zero		1


	//   ....[119]....
        /*0868*/ 	.word	0x00003280
        /*086c*/ 	.word	0x000000ff
        /*0870*/ 	.word	0x00000000
        /*0874*/ 	.short	0x010a
        /*0876*/ 	.byte	0x05
	.zero		1


	//   ....[120]....
        /*0878*/ 	.word	0x00003310
        /*087c*/ 	.word	0x000000ff
        /*0880*/ 	.word	0x00000000
        /*0884*/ 	.short	0x010a
        /*0886*/ 	.byte	0x05
	.zero		1


	//   ....[121]....
        /*0888*/ 	.word	0x000033a0
        /*088c*/ 	.word	0x000000ff
        /*0890*/ 	.word	0x00000000
        /*0894*/ 	.short	0x010a
        /*0896*/ 	.byte	0x05
	.zero		1


	//   ....[122]....
        /*0898*/ 	.word	0x00003430
        /*089c*/ 	.word	0x000000ff
        /*08a0*/ 	.word	0x00000000
        /*08a4*/ 	.short	0x010a
        /*08a6*/ 	.byte	0x05
	.zero		1


	//   ....[123]....
        /*08a8*/ 	.word	0x000034c0
        /*08ac*/ 	.word	0x000000ff
        /*08b0*/ 	.word	0x00000000
        /*08b4*/ 	.short	0x010a
        /*08b6*/ 	.byte	0x05
	.zero		1


	//   ....[124]....
        /*08b8*/ 	.word	0x00003550
        /*08bc*/ 	.word	0x000000ff
        /*08c0*/ 	.word	0x00000000
        /*08c4*/ 	.short	0x010a
        /*08c6*/ 	.byte	0x05
	.zero		1


	//   ....[125]....
        /*08c8*/ 	.word	0x000035e0
        /*08cc*/ 	.word	0x000000ff
        /*08d0*/ 	.word	0x00000000
        /*08d4*/ 	.short	0x010a
        /*08d6*/ 	.byte	0x05
	.zero		1


	//   ....[126]....
        /*08d8*/ 	.word	0x00003670
        /*08dc*/ 	.word	0x000000ff
        /*08e0*/ 	.word	0x00000000
        /*08e4*/ 	.short	0x010a
        /*08e6*/ 	.byte	0x05
	.zero		1


	//   ....[127]....
        /*08e8*/ 	.word	0x00003700
        /*08ec*/ 	.word	0x000000ff
        /*08f0*/ 	.word	0x00000000
        /*08f4*/ 	.short	0x010a
        /*08f6*/ 	.byte	0x05
	.zero		1


	//   ....[128]....
        /*08f8*/ 	.word	0x00003790
        /*08fc*/ 	.word	0x000000ff
        /*0900*/ 	.word	0x00000000
        /*0904*/ 	.short	0x010a
        /*0906*/ 	.byte	0x05
	.zero		1


	//   ....[129]....
        /*0908*/ 	.word	0x00003820
        /*090c*/ 	.word	0x000000ff
        /*0910*/ 	.word	0x00000000
        /*0914*/ 	.short	0x010a
        /*0916*/ 	.byte	0x05
	.zero		1


	//   ....[130]....
        /*0918*/ 	.word	0x000038b0
        /*091c*/ 	.word	0x000000ff
        /*0920*/ 	.word	0x00000000
        /*0924*/ 	.short	0x010a
        /*0926*/ 	.byte	0x05
	.zero		1


	//   ....[131]....
        /*0928*/ 	.word	0x00003940
        /*092c*/ 	.word	0x000000ff
        /*0930*/ 	.word	0x00000000
        /*0934*/ 	.short	0x010a
        /*0936*/ 	.byte	0x05
	.zero		1


	//   ....[132]....
        /*0938*/ 	.word	0x000039d0
        /*093c*/ 	.word	0x000000ff
        /*0940*/ 	.word	0x00000000
        /*0944*/ 	.short	0x010a
        /*0946*/ 	.byte	0x05
	.zero		1


	//   ....[133]....
        /*0948*/ 	.word	0x00003a60
        /*094c*/ 	.word	0x000000ff
        /*0950*/ 	.word	0x00000000
        /*0954*/ 	.short	0x010a
        /*0956*/ 	.byte	0x05
	.zero		1


	//   ....[134]....
        /*0958*/ 	.word	0x00003af0
        /*095c*/ 	.word	0x000000ff
        /*0960*/ 	.word	0x00000000
        /*0964*/ 	.short	0x010a
        /*0966*/ 	.byte	0x05
	.zero		1


	//   ....[135]....
        /*0968*/ 	.word	0x00003b80
        /*096c*/ 	.word	0x000000ff
        /*0970*/ 	.word	0x00000000
        /*0974*/ 	.short	0x010a
        /*0976*/ 	.byte	0x05
	.zero		1


	//   ....[136]....
        /*0978*/ 	.word	0x00003c10
        /*097c*/ 	.word	0x000000ff
        /*0980*/ 	.word	0x00000000
        /*0984*/ 	.short	0x010a
        /*0986*/ 	.byte	0x05
	.zero		1


	//   ....[137]....
        /*0988*/ 	.word	0x00003ca0
        /*098c*/ 	.word	0x000000ff
        /*0990*/ 	.word	0x00000000
        /*0994*/ 	.short	0x010a
        /*0996*/ 	.byte	0x05
	.zero		1


	//   ....[138]....
        /*0998*/ 	.word	0x00003d30
        /*099c*/ 	.word	0x000000ff
        /*09a0*/ 	.word	0x00000000
        /*09a4*/ 	.short	0x010a
        /*09a6*/ 	.byte	0x05
	.zero		1


	//   ....[139]....
        /*09a8*/ 	.word	0x00003dd0
        /*09ac*/ 	.word	0x00000000
        /*09b0*/ 	.word	0x00000000
        /*09b4*/ 	.short	0x010a
        /*09b6*/ 	.byte	0xff
	.zero		1


	//   ....[140]....
        /*09b8*/ 	.word	0x00003ef0
        /*09bc*/ 	.word	0x00000000
        /*09c0*/ 	.word	0x000002c0
        /*09c4*/ 	.short	0x010a
        /*09c6*/ 	.byte	0xff
	.zero		1


	//   ....[141]....
        /*09c8*/ 	.word	0x00003f60
        /*09cc*/ 	.word	0x00000000
        /*09d0*/ 	.word	0x00000000
        /*09d4*/ 	.short	0x0101
        /*09d6*/ 	.byte	0xff
	.zero		1


	//   ....[142]....
        /*09d8*/ 	.word	0x00003f80
        /*09dc*/ 	.word	0x000000ff
        /*09e0*/ 	.word	0x00000270
        /*09e4*/ 	.short	0x010a
        /*09e6*/ 	.byte	0x05
	.zero		1


	//   ....[143]....
        /*09e8*/ 	.word	0x000040a0
        /*09ec*/ 	.word	0x00000000
        /*09f0*/ 	.word	0x00000260
        /*09f4*/ 	.short	0x010a
        /*09f6*/ 	.byte	0xff
	.zero		1


	//   ....[144]....
        /*09f8*/ 	.word	0x000041a0
        /*09fc*/ 	.word	0x00000000
        /*0a00*/ 	.word	0x00000000
        /*0a04*/ 	.short	0x0101
        /*0a06*/ 	.byte	0xff
	.zero		1


	//   ....[145]....
        /*0a08*/ 	.word	0x00004230
        /*0a0c*/ 	.word	0x000000ff
        /*0a10*/ 	.word	0x00000270
        /*0a14*/ 	.short	0x0106
        /*0a16*/ 	.byte	0x05
	.zero		1


	//   ....[146]....
        /*0a18*/ 	.word	0x00004250
        /*0a1c*/ 	.word	0x000000ff
        /*0a20*/ 	.word	0x00000270
        /*0a24*/ 	.short	0x010a
        /*0a26*/ 	.byte	0x05
	.zero		1


	//   ....[147]....
        /*0a28*/ 	.word	0x000042e0
        /*0a2c*/ 	.word	0x000000ff
        /*0a30*/ 	.word	0x00000270
        /*0a34*/ 	.short	0x0106
        /*0a36*/ 	.byte	0x04
	.zero		1


	//   ....[148]....
        /*0a38*/ 	.word	0x00004320
        /*0a3c*/ 	.word	0x00000000
        /*0a40*/ 	.word	0x00000270
        /*0a44*/ 	.short	0x010a
        /*0a46*/ 	.byte	0xff
	.zero		1


	//   ....[149]....
        /*0a48*/ 	.word	0x00004560
        /*0a4c*/ 	.word	0x000000ff
        /*0a50*/ 	.word	0x00000008
        /*0a54*/ 	.short	0x010a
        /*0a56*/ 	.byte	0x06
	.zero		1


	//   ....[150]....
        /*0a58*/ 	.word	0x00004580
        /*0a5c*/ 	.word	0x000000ff
        /*0a60*/ 	.word	0x00000008
        /*0a64*/ 	.short	0x010a
        /*0a66*/ 	.byte	0x06
	.zero		1


	//   ....[151]....
        /*0a68*/ 	.word	0x00004710
        /*0a6c*/ 	.word	0x000000ff
        /*0a70*/ 	.word	0x00000008
        /*0a74*/ 	.short	0x010a
        /*0a76*/ 	.byte	0x06
	.zero		1


	//   ....[152]....
        /*0a78*/ 	.word	0x00004730
        /*0a7c*/ 	.word	0x000000ff
        /*0a80*/ 	.word	0x00000008
        /*0a84*/ 	.short	0x010a
        /*0a86*/ 	.byte	0x06
	.zero		1


	//   ....[153]....
        /*0a88*/ 	.word	0x000047f0
        /*0a8c*/ 	.word	0x000000ff
        /*0a90*/ 	.word	0x00000000
        /*0a94*/ 	.short	0x0101
        /*0a96*/ 	.byte	0x07
	.zero		1


	//   ....[154]....
        /*0a98*/ 	.word	0x00004af0
        /*0a9c*/ 	.word	0x00000000
        /*0aa0*/ 	.word	0x00000260
        /*0aa4*/ 	.short	0x010a
        /*0aa6*/ 	.byte	0xff
	.zero		1


	//   ....[155]....
        /*0aa8*/ 	.word	0x00004bb0
        /*0aac*/ 	.word	0x00000000
        /*0ab0*/ 	.word	0x00000000
        /*0ab4*/ 	.short	0x0101
        /*0ab6*/ 	.byte	0xff
	.zero		1


	//   ....[156]....
        /*0ab8*/ 	.word	0x00004c70
        /*0abc*/ 	.word	0x000000ff
        /*0ac0*/ 	.word	0x00000000
        /*0ac4*/ 	.short	0x010a
        /*0ac6*/ 	.byte	0x06
	.zero		1


	//   ....[157]....
        /*0ac8*/ 	.word	0x00004c80
        /*0acc*/ 	.word	0x000000ff
        /*0ad0*/ 	.word	0x000002a0
        /*0ad4*/ 	.short	0x010a
        /*0ad6*/ 	.byte	0x0a
	.zero		1


	//   ....[158]....
        /*0ad8*/ 	.word	0x00004d30
        /*0adc*/ 	.word	0x000000ff
        /*0ae0*/ 	.word	0x00000000
        /*0ae4*/ 	.short	0x010a
        /*0ae6*/ 	.byte	0x09
	.zero		1


	//   ....[159]....
        /*0ae8*/ 	.word	0x00004e70
        /*0aec*/ 	.word	0x000000ff
        /*0af0*/ 	.word	0x00000000
        /*0af4*/ 	.short	0x010a
        /*0af6*/ 	.byte	0x06
	.zero		1


	//   ....[160]....
        /*0af8*/ 	.word	0x000050c0
        /*0afc*/ 	.word	0x000000ff
        /*0b00*/ 	.word	0x00000000
        /*0b04*/ 	.short	0x010a
        /*0b06*/ 	.byte	0x07
	.zero		1


	//   ....[161]....
        /*0b08*/ 	.word	0x00005150
        /*0b0c*/ 	.word	0x000000ff
        /*0b10*/ 	.word	0x00000000
        /*0b14*/ 	.short	0x010a
        /*0b16*/ 	.byte	0x07
	.zero		1


	//   ....[162]....
        /*0b18*/ 	.word	0x000051e0
        /*0b1c*/ 	.word	0x000000ff
        /*0b20*/ 	.word	0x00000000
        /*0b24*/ 	.short	0x010a
        /*0b26*/ 	.byte	0x07
	.zero		1


	//   ....[163]....
        /*0b28*/ 	.word	0x00005280
        /*0b2c*/ 	.word	0x00000000
        /*0b30*/ 	.word	0x00000000
        /*0b34*/ 	.short	0x010a
        /*0b36*/ 	.byte	0xff
	.zero		1


	//   ....[164]....
        /*0b38*/ 	.word	0x000052c0
        /*0b3c*/ 	.word	0x00000000
        /*0b40*/ 	.word	0x00000000
        /*0b44*/ 	.short	0x010a
        /*0b46*/ 	.byte	0xff
	.zero		1


	//   ....[165]....
        /*0b48*/ 	.word	0x00005330
        /*0b4c*/ 	.word	0x000000ff
        /*0b50*/ 	.word	0x00000000
        /*0b54*/ 	.short	0x0101
        /*0b56*/ 	.byte	0x05
	.zero		1


	//   ....[166]....
        /*0b58*/ 	.word	0x00005370
        /*0b5c*/ 	.word	0x000000ff
        /*0b60*/ 	.word	0x000002e0
        /*0b64*/ 	.short	0x010a
        /*0b66*/ 	.byte	0x08
	.zero		1


	//   ....[167]....
        /*0b68*/ 	.word	0x000053c0
        /*0b6c*/ 	.word	0x000000ff
        /*0b70*/ 	.word	0x00000000
        /*0b74*/ 	.short	0x0101
        /*0b76*/ 	.byte	0x05
	.zero		1


	//   ....[168]....
        /*0b78*/ 	.word	0x000057d0
        /*0b7c*/ 	.word	0x00000000
        /*0b80*/ 	.word	0x00000260
        /*0b84*/ 	.short	0x010a
        /*0b86*/ 	.byte	0xff
	.zero		1


	//   ....[169]....
        /*0b88*/ 	.word	0x000058c0
        /*0b8c*/ 	.word	0x00000000
        /*0b90*/ 	.word	0x00000000
        /*0b94*/ 	.short	0x0101
        /*0b96*/ 	.byte	0xff
	.zero		1


	//   ....[170]....
        /*0b98*/ 	.word	0x00005be0
        /*0b9c*/ 	.word	0x000000ff
        /*0ba0*/ 	.word	0x00000258
        /*0ba4*/ 	.short	0x010a
        /*0ba6*/ 	.byte	0x06
	.zero		1


	//   ....[171]....
        /*0ba8*/ 	.word	0x00005d60
        /*0bac*/ 	.word	0x000000ff
        /*0bb0*/ 	.word	0x00000248
        /*0bb4*/ 	.short	0x010a
        /*0bb6*/ 	.byte	0x06
	.zero		1


	//   ....[172]....
        /*0bb8*/ 	.word	0x00006090
        /*0bbc*/ 	.word	0x000000ff
        /*0bc0*/ 	.word	0x00000240
        /*0bc4*/ 	.short	0x010b
        /*0bc6*/ 	.byte	0x06
	.zero		1


	//   ....[173]....
        /*0bc8*/ 	.word	0x000060b0
        /*0bcc*/ 	.word	0x000000ff
        /*0bd0*/ 	.word	0x00000000
        /*0bd4*/ 	.short	0x0101
        /*0bd6*/ 	.byte	0x25
	.zero		1


	//   ....[174]....
        /*0bd8*/ 	.word	0x000060f0
        /*0bdc*/ 	.word	0x00000000
        /*0be0*/ 	.word	0x00000248
        /*0be4*/ 	.short	0x010a
        /*0be6*/ 	.byte	0xff
	.zero		1


	//   ....[175]....
        /*0be8*/ 	.word	0x000064a0
        /*0bec*/ 	.word	0x00000000
        /*0bf0*/ 	.word	0x00000260
        /*0bf4*/ 	.short	0x010a
        /*0bf6*/ 	.byte	0xff
	.zero		1


	//   ....[176]....
        /*0bf8*/ 	.word	0x000065b0
        /*0bfc*/ 	.word	0x00000000
        /*0c00*/ 	.word	0x00000000
        /*0c04*/ 	.short	0x0101
        /*0c06*/ 	.byte	0xff
	.zero		1


	//   ....[177]....
        /*0c08*/ 	.word	0x00007060
        /*0c0c*/ 	.word	0x000000ff
        /*0c10*/ 	.word	0x00000240
        /*0c14*/ 	.short	0x010a
        /*0c16*/ 	.byte	0x31
	.zero		1


	//   ....[178]....
        /*0c18*/ 	.word	0x00007100
        /*0c1c*/ 	.word	0x0000006c
        /*0c20*/ 	.word	0x00000280
        /*0c24*/ 	.short	0x010a
        /*0c26*/ 	.byte	0xff
	.zero		1


	//   ....[179]....
        /*0c28*/ 	.word	0x00007250
        /*0c2c*/ 	.word	0x000000ff
        /*0c30*/ 	.word	0x00000240
        /*0c34*/ 	.short	0x010a
        /*0c36*/ 	.byte	0x31
	.zero		1


	//   ....[180]....
        /*0c38*/ 	.word	0x00007330
        /*0c3c*/ 	.word	0x000000ff
        /*0c40*/ 	.word	0x00000000
        /*0c44*/ 	.short	0x0101
        /*0c46*/ 	.byte	0x04
	.zero		1


	//   ....[181]....
        /*0c48*/ 	.word	0x00007390
        /*0c4c*/ 	.word	0x0000006c
        /*0c50*/ 	.word	0x00000280
        /*0c54*/ 	.short	0x010a
        /*0c56*/ 	.byte	0xff
	.zero		1


	//   ....[182]....
        /*0c58*/ 	.word	0x000076e0
        /*0c5c*/ 	.word	0x0000006c
        /*0c60*/ 	.word	0x00000000
        /*0c64*/ 	.short	0x0101
        /*0c66*/ 	.byte	0xff
	.zero		1


	//   ....[183]....
        /*0c68*/ 	.word	0x00007fa0
        /*0c6c*/ 	.word	0x00000002
        /*0c70*/ 	.word	0x000002d0
        /*0c74*/ 	.short	0x010a
        /*0c76*/ 	.byte	0xff
	.zero		1


	//   ....[184]....
        /*0c78*/ 	.word	0x00008000
        /*0c7c*/ 	.word	0x00000002
        /*0c80*/ 	.word	0x00000120
        /*0c84*/ 	.short	0x010a
        /*0c86*/ 	.byte	0xff
	.zero		1


	//   ....[185]....
        /*0c88*/ 	.word	0x00008060
        /*0c8c*/ 	.word	0x00000002
        /*0c90*/ 	.word	0x00000120
        /*0c94*/ 	.short	0x010a
        /*0c96*/ 	.byte	0xff
	.zero		1


	//   ....[186]....
        /*0c98*/ 	.word	0x000080b0
        /*0c9c*/ 	.word	0x00000002
        /*0ca0*/ 	.word	0x00000260
        /*0ca4*/ 	.short	0x010a
        /*0ca6*/ 	.byte	0xff
	.zero		1


	//   ....[187]....
        /*0ca8*/ 	.word	0x00008110
        /*0cac*/ 	.word	0x00000000
        /*0cb0*/ 	.word	0x00000000
        /*0cb4*/ 	.short	0x010a
        /*0cb6*/ 	.byte	0xff
	.zero		1


	//   ....[188]....
        /*0cb8*/ 	.word	0x00008170
        /*0cbc*/ 	.word	0x00000000
        /*0cc0*/ 	.word	0x00000000
        /*0cc4*/ 	.short	0x010a
        /*0cc6*/ 	.byte	0xff
	.zero		1


	//   ....[189]....
        /*0cc8*/ 	.word	0x000081d0
        /*0ccc*/ 	.word	0x00000000
        /*0cd0*/ 	.word	0x00000000
        /*0cd4*/ 	.short	0x010a
        /*0cd6*/ 	.byte	0xff
	.zero		1


	//   ....[190]....
        /*0cd8*/ 	.word	0x00008230
        /*0cdc*/ 	.word	0x00000000
        /*0ce0*/ 	.word	0x00000000
        /*0ce4*/ 	.short	0x010a
        /*0ce6*/ 	.byte	0xff
	.zero		1


	//   ....[191]....
        /*0ce8*/ 	.word	0x00008290
        /*0cec*/ 	.word	0x00000000
        /*0cf0*/ 	.word	0x00000000
        /*0cf4*/ 	.short	0x010a
        /*0cf6*/ 	.byte	0xff
	.zero		1


	//   ....[192]....
        /*0cf8*/ 	.word	0x000082f0
        /*0cfc*/ 	.word	0x00000000
        /*0d00*/ 	.word	0x00000000
        /*0d04*/ 	.short	0x010a
        /*0d06*/ 	.byte	0xff
	.zero		1


	//   ....[193]....
        /*0d08*/ 	.word	0x00008350
        /*0d0c*/ 	.word	0x00000000
        /*0d10*/ 	.word	0x00000000
        /*0d14*/ 	.short	0x010a
        /*0d16*/ 	.byte	0xff
	.zero		1


	//   ....[194]....
        /*0d18*/ 	.word	0x000083b0
        /*0d1c*/ 	.word	0x00000000
        /*0d20*/ 	.word	0x00000000
        /*0d24*/ 	.short	0x010a
        /*0d26*/ 	.byte	0xff
	.zero		1


	//   ....[195]....
        /*0d28*/ 	.word	0x00008410
        /*0d2c*/ 	.word	0x00000000
        /*0d30*/ 	.word	0x00000000
        /*0d34*/ 	.short	0x010a
        /*0d36*/ 	.byte	0xff
	.zero		1


	//   ....[196]....
        /*0d38*/ 	.word	0x00008470
        /*0d3c*/ 	.word	0x00000000
        /*0d40*/ 	.word	0x00000000
        /*0d44*/ 	.short	0x010a
        /*0d46*/ 	.byte	0xff
	.zero		1


	//   ....[197]....
        /*0d48*/ 	.word	0x000084d0
        /*0d4c*/ 	.word	0x00000000
        /*0d50*/ 	.word	0x00000000
        /*0d54*/ 	.short	0x010a
        /*0d56*/ 	.byte	0xff
	.zero		1


	//   ....[198]....
        /*0d58*/ 	.word	0x00008530
        /*0d5c*/ 	.word	0x00000000
        /*0d60*/ 	.word	0x00000000
        /*0d64*/ 	.short	0x010a
        /*0d66*/ 	.byte	0xff
	.zero		1


	//   ....[199]....
        /*0d68*/ 	.word	0x00008590
        /*0d6c*/ 	.word	0x00000000
        /*0d70*/ 	.word	0x00000000
        /*0d74*/ 	.short	0x010a
        /*0d76*/ 	.byte	0xff
	.zero		1


	//   ....[200]....
        /*0d78*/ 	.word	0x000085f0
        /*0d7c*/ 	.word	0x00000000
        /*0d80*/ 	.word	0x00000000
        /*0d84*/ 	.short	0x010a
        /*0d86*/ 	.byte	0xff
	.zero		1


	//   ....[201]....
        /*0d88*/ 	.word	0x00008650
        /*0d8c*/ 	.word	0x00000000
        /*0d90*/ 	.word	0x00000000
        /*0d94*/ 	.short	0x010a
        /*0d96*/ 	.byte	0xff
	.zero		1


	//   ....[202]....
        /*0d98*/ 	.word	0x000086b0
        /*0d9c*/ 	.word	0x00000000
        /*0da0*/ 	.word	0x00000000
        /*0da4*/ 	.short	0x010a
        /*0da6*/ 	.byte	0xff
	.zero		1


	//   ....[203]....
        /*0da8*/ 	.word	0x00008710
        /*0dac*/ 	.word	0x00000000
        /*0db0*/ 	.word	0x00000000
        /*0db4*/ 	.short	0x010a
        /*0db6*/ 	.byte	0xff
	.zero		1


	//   ....[204]....
        /*0db8*/ 	.word	0x00008770
        /*0dbc*/ 	.word	0x00000000
        /*0dc0*/ 	.word	0x00000000
        /*0dc4*/ 	.short	0x010a
        /*0dc6*/ 	.byte	0xff
	.zero		1


	//   ....[205]....
        /*0dc8*/ 	.word	0x000087d0
        /*0dcc*/ 	.word	0x00000000
        /*0dd0*/ 	.word	0x00000000
        /*0dd4*/ 	.short	0x010a
        /*0dd6*/ 	.byte	0xff
	.zero		1


	//   ....[206]....
        /*0dd8*/ 	.word	0x00008830
        /*0ddc*/ 	.word	0x00000000
        /*0de0*/ 	.word	0x00000000
        /*0de4*/ 	.short	0x010a
        /*0de6*/ 	.byte	0xff
	.zero		1


	//   ....[207]....
        /*0de8*/ 	.word	0x00008890
        /*0dec*/ 	.word	0x00000000
        /*0df0*/ 	.word	0x00000000
        /*0df4*/ 	.short	0x010a
        /*0df6*/ 	.byte	0xff
	.zero		1


	//   ....[208]....
        /*0df8*/ 	.word	0x000088f0
        /*0dfc*/ 	.word	0x00000000
        /*0e00*/ 	.word	0x00000000
        /*0e04*/ 	.short	0x010a
        /*0e06*/ 	.byte	0xff
	.zero		1


	//   ....[209]....
        /*0e08*/ 	.word	0x00008950
        /*0e0c*/ 	.word	0x00000000
        /*0e10*/ 	.word	0x00000000
        /*0e14*/ 	.short	0x010a
        /*0e16*/ 	.byte	0xff
	.zero		1


	//   ....[210]....
        /*0e18*/ 	.word	0x000089b0
        /*0e1c*/ 	.word	0x00000000
        /*0e20*/ 	.word	0x00000000
        /*0e24*/ 	.short	0x010a
        /*0e26*/ 	.byte	0xff
	.zero		1


	//   ....[211]....
        /*0e28*/ 	.word	0x00008a10
        /*0e2c*/ 	.word	0x00000000
        /*0e30*/ 	.word	0x00000000
        /*0e34*/ 	.short	0x010a
        /*0e36*/ 	.byte	0xff
	.zero		1


	//   ....[212]....
        /*0e38*/ 	.word	0x00008a70
        /*0e3c*/ 	.word	0x00000000
        /*0e40*/ 	.word	0x00000000
        /*0e44*/ 	.short	0x010a
        /*0e46*/ 	.byte	0xff
	.zero		1


	//   ....[213]....
        /*0e48*/ 	.word	0x00008ad0
        /*0e4c*/ 	.word	0x00000000
        /*0e50*/ 	.word	0x00000000
        /*0e54*/ 	.short	0x010a
        /*0e56*/ 	.byte	0xff
	.zero		1


	//   ....[214]....
        /*0e58*/ 	.word	0x00008b30
        /*0e5c*/ 	.word	0x00000000
        /*0e60*/ 	.word	0x00000000
        /*0e64*/ 	.short	0x010a
        /*0e66*/ 	.byte	0xff
	.zero		1


	//   ....[215]....
        /*0e68*/ 	.word	0x00008b90
        /*0e6c*/ 	.word	0x00000000
        /*0e70*/ 	.word	0x00000000
        /*0e74*/ 	.short	0x010a
        /*0e76*/ 	.byte	0xff
	.zero		1


	//   ....[216]....
        /*0e78*/ 	.word	0x00008bf0
        /*0e7c*/ 	.word	0x00000000
        /*0e80*/ 	.word	0x00000000
        /*0e84*/ 	.short	0x010a
        /*0e86*/ 	.byte	0xff
	.zero		1


	//   ....[217]....
        /*0e88*/ 	.word	0x00008c50
        /*0e8c*/ 	.word	0x00000000
        /*0e90*/ 	.word	0x00000000
        /*0e94*/ 	.short	0x010a
        /*0e96*/ 	.byte	0xff
	.zero		1


	//   ....[218]....
        /*0e98*/ 	.word	0x00008cb0
        /*0e9c*/ 	.word	0x00000000
        /*0ea0*/ 	.word	0x00000000
        /*0ea4*/ 	.short	0x010a
        /*0ea6*/ 	.byte	0xff
	.zero		1


	//   ....[219]....
        /*0ea8*/ 	.word	0x00008d10
        /*0eac*/ 	.word	0x00000000
        /*0eb0*/ 	.word	0x00000000
        /*0eb4*/ 	.short	0x010a
        /*0eb6*/ 	.byte	0xff
	.zero		1


	//   ....[220]....
        /*0eb8*/ 	.word	0x00008d70
        /*0ebc*/ 	.word	0x00000000
        /*0ec0*/ 	.word	0x00000000
        /*0ec4*/ 	.short	0x010a
        /*0ec6*/ 	.byte	0xff
	.zero		1


	//   ....[221]....
        /*0ec8*/ 	.word	0x00008dd0
        /*0ecc*/ 	.word	0x00000000
        /*0ed0*/ 	.word	0x00000000
        /*0ed4*/ 	.short	0x010a
        /*0ed6*/ 	.byte	0xff
	.zero		1


	//   ....[222]....
        /*0ed8*/ 	.word	0x00008e20
        /*0edc*/ 	.word	0x00000000
        /*0ee0*/ 	.word	0x000002c0
        /*0ee4*/ 	.short	0x010a
        /*0ee6*/ 	.byte	0xff
	.zero		1


	//   ....[223]....
        /*0ee8*/ 	.word	0x00008e80
        /*0eec*/ 	.word	0x00000000
        /*0ef0*/ 	.word	0x00000270
        /*0ef4*/ 	.short	0x010a
        /*0ef6*/ 	.byte	0xff
	.zero		1


	//   ....[224]....
        /*0ef8*/ 	.word	0x00008ed0
        /*0efc*/ 	.word	0x00000000
        /*0f00*/ 	.word	0x00000260
        /*0f04*/ 	.short	0x010a
        /*0f06*/ 	.byte	0xff
	.zero		1


	//   ....[225]....
        /*0f08*/ 	.word	0x00008f30
        /*0f0c*/ 	.word	0x00000000
        /*0f10*/ 	.word	0x00000270
        /*0f14*/ 	.short	0x010a
        /*0f16*/ 	.byte	0xff
	.zero		1


	//   ....[226]....
        /*0f18*/ 	.word	0x00008f90
        /*0f1c*/ 	.word	0x00000004
        /*0f20*/ 	.word	0x00000008
        /*0f24*/ 	.short	0x010a
        /*0f26*/ 	.byte	0xff
	.zero		1


	//   ....[227]....
        /*0f28*/ 	.word	0x00009070
        /*0f2c*/ 	.word	0x00000002
        /*0f30*/ 	.word	0x00000008
        /*0f34*/ 	.short	0x010a
        /*0f36*/ 	.byte	0xff
	.zero		1


	//   ....[228]....
        /*0f38*/ 	.word	0x000090c0
        /*0f3c*/ 	.word	0x00000000
        /*0f40*/ 	.word	0x00000260
        /*0f44*/ 	.short	0x010a
        /*0f46*/ 	.byte	0xff
	.zero		1


	//   ....[229]....
        /*0f48*/ 	.word	0x00009120
        /*0f4c*/ 	.word	0x00000000
        /*0f50*/ 	.word	0x000002a0
        /*0f54*/ 	.short	0x010a
        /*0f56*/ 	.byte	0xff
	.zero		1


	//   ....[230]....
        /*0f58*/ 	.word	0x00009180
        /*0f5c*/ 	.word	0x00000000
        /*0f60*/ 	.word	0x00000000
        /*0f64*/ 	.short	0x010a
        /*0f66*/ 	.byte	0xff
	.zero		1


	//   ....[231]....
        /*0f68*/ 	.word	0x000091e0
        /*0f6c*/ 	.word	0x00000000
        /*0f70*/ 	.word	0x00000000
        /*0f74*/ 	.short	0x010a
        /*0f76*/ 	.byte	0xff
	.zero		1


	//   ....[232]....
        /*0f78*/ 	.word	0x00009240
        /*0f7c*/ 	.word	0x00000000
        /*0f80*/ 	.word	0x00000000
        /*0f84*/ 	.short	0x010a
        /*0f86*/ 	.byte	0xff
	.zero		1


	//   ....[233]....
        /*0f88*/ 	.word	0x000092a0
        /*0f8c*/ 	.word	0x00000000
        /*0f90*/ 	.word	0x00000000
        /*0f94*/ 	.short	0x010a
        /*0f96*/ 	.byte	0xff
	.zero		1


	//   ....[234]....
        /*0f98*/ 	.word	0x00009300
        /*0f9c*/ 	.word	0x00000000
        /*0fa0*/ 	.word	0x000002e0
        /*0fa4*/ 	.short	0x010a
        /*0fa6*/ 	.byte	0xff
	.zero		1


	//   ....[235]....
        /*0fa8*/ 	.word	0x00009350
        /*0fac*/ 	.word	0x00000000
        /*0fb0*/ 	.word	0x00000260
        /*0fb4*/ 	.short	0x010a
        /*0fb6*/ 	.byte	0xff
	.zero		1


	//   ....[236]....
        /*0fb8*/ 	.word	0x000093b0
        /*0fbc*/ 	.word	0x00000000
        /*0fc0*/ 	.word	0x00000258
        /*0fc4*/ 	.short	0x010a
        /*0fc6*/ 	.byte	0xff
	.zero		1


	//   ....[237]....
        /*0fc8*/ 	.word	0x00009410
        /*0fcc*/ 	.word	0x00000000
        /*0fd0*/ 	.word	0x00000248
        /*0fd4*/ 	.short	0x010a
        /*0fd6*/ 	.byte	0xff
	.zero		1


	//   ....[238]....
        /*0fd8*/ 	.word	0x00009460
        /*0fdc*/ 	.word	0x00000000
        /*0fe0*/ 	.word	0x00000260
        /*0fe4*/ 	.short	0x010a
        /*0fe6*/ 	.byte	0xff
	.zero		1


	//   ....[239]....
        /*0fe8*/ 	.word	0x000094c0
        /*0fec*/ 	.word	0x00000000
        /*0ff0*/ 	.word	0x00000240
        /*0ff4*/ 	.short	0x010a
        /*0ff6*/ 	.byte	0xff
	.zero		1


	//   ....[240]....
        /*0ff8*/ 	.word	0x00009510
        /*0ffc*/ 	.word	0x0000006c
        /*1000*/ 	.word	0x00000280
        /*1004*/ 	.short	0x010a
        /*1006*/ 	.byte	0xff
	.zero		1


	//----- nvinfo : EIATTR_NUM_MBARRIERS
	.align		4
.L_47:
        /*1008*/ 	.byte	0x03, 0x38
        /*100a*/ 	.short	0x005d


	//----- nvinfo : EIATTR_EXIT_INSTR_OFFSETS
	.align		4
        /*100c*/ 	.byte	0x04, 0x1c
        /*100e*/ 	.short	(.L_49 - .L_48)


	//   ....[0]....
.L_48:
        /*1010*/ 	.word	0x00003e00


	//   ....[1]....
        /*1014*/ 	.word	0x000042f0


	//   ....[2]....
        /*1018*/ 	.word	0x00004350


	//   ....[3]....
        /*101c*/ 	.word	0x000055f0


	//   ....[4]....
        /*1020*/ 	.word	0x00006120


	//   ....[5]....
        /*1024*/ 	.word	0x00006160


	//   ....[6]....
        /*1028*/ 	.word	0x00007f90


	//----- nvinfo : EIATTR_MAX_THREADS
	.align		4
.L_49:
        /*102c*/ 	.byte	0x04, 0x05
        /*102e*/ 	.short	(.L_51 - .L_50)
.L_50:
        /*1030*/ 	.word	0x00000100
        /*1034*/ 	.word	0x00000001
        /*1038*/ 	.word	0x00000001


	//----- nvinfo : EIATTR_CRS_STACK_SIZE
	.align		4
.L_51:
        /*103c*/ 	.byte	0x04, 0x1e
        /*103e*/ 	.short	(.L_53 - .L_52)
.L_52:
        /*1040*/ 	.word	0x00000000


	//----- nvinfo : EIATTR_CBANK_PARAM_SIZE
	.align		4
.L_53:
        /*1044*/ 	.byte	0x03, 0x19
        /*1046*/ 	.short	0x0800


	//----- nvinfo : EIATTR_PARAM_CBANK
	.align		4
        /*1048*/ 	.byte	0x04, 0x0a
        /*104a*/ 	.short	(.L_55 - .L_54)
	.align		4
.L_54:
        /*104c*/ 	.word	index@(.nv.constant0._ZN7cutlass13device_kernelINS_4gemm6kernel13GemmUniversalIN4cute5tupleIJiiiiEEENS1_10collective13CollectiveMmaINS1_35MainloopSm100TmaUmmaWarpSpecializedILi36ELi2ELi4ENS5_IJNS4_1CILi2EEENSA_ILi1EEESC_EEEEENS5_IJNSA_ILi128EEENSA_ILi64EEESG_EEENS_12float_e4m3_tENS5_IJlSC_lEEESI_SJ_NS4_8TiledMMAINS4_8MMA_AtomIJNS4_10MMA_TraitsINS4_25SM100_MMA_F8F6F4_2x1SM_SSEJSI_SI_fSF_SG_NS4_17integral_constantINS4_4UMMA5MajorELSQ_0EEESR_NSO_INSP_7ScaleInELSS_0EEEST_EEEEEENS4_6LayoutINS5_IJSC_SC_SC_EEENS5_IJNSA_ILi0EEESY_SY_EEEEENS5_IJNS4_10UnderscoreES11_S11_EEEEENS4_18SM100_TMA_2SM_LOADENS4_14ComposedLayoutINS4_7SwizzleILi2ELi4ELi3EEENS4_18smem_ptr_flag_bitsILi8EEENSW_INS5_IJNSA_ILi8EEESG_EEENS5_IJSG_SC_EEEEEEEvNS4_8identityES14_S1E_vS1F_EENS_8epilogue10collective18CollectiveEpilogueINS1H_23Sm100TmaWarpSpecializedILi1ELi1ELi32ELb0ELb0EEEJNS5_IJSG_SG_SG_EEENS5_IJNSW_ISG_SC_EES1N_EEESI_SJ_SI_SJ_NS1H_6fusion15FusionCallbacksIS1L_NS1P_17LinCombPerRowBiasISI_fSI_SI_fLi16ELNS_15FloatRoundStyleE2EEES1M_S1O_JEEENS4_5SM1004TMEM4LOAD26SM100_TMEM_LOAD_32dp32b32xENS4_13SM90_TMA_LOADES1E_NS4_39AutoVectorizingCopyWithAssumedAlignmentILi128EEENS4_14SM90_TMA_STOREES1E_S21_S21_EEEvvEEEEvNT_6ParamsE)
        /*1050*/ 	.short	0x0380
        /*1052*/ 	.short	0x0800


	//----- nvinfo : EIATTR_SW_WAR
	.align		4
.L_55:
        /*1054*/ 	.byte	0x04, 0x36
        /*1056*/ 	.short	(.L_57 - .L_56)
.L_56:
        /*1058*/ 	.word	0x00000008
.L_57:


//--------------------- .nv.callgraph             --------------------------
	.section	.nv.callgraph,"",@"SHT_CUDA_CALLGRAPH"
	.align	4
	.sectionentsize	8
	.align		4
        /*0000*/ 	.word	0x00000000
	.align		4
        /*0004*/ 	.word	0xffffffff
	.align		4
        /*0008*/ 	.word	index@(_ZN7cutlass13device_kernelINS_4gemm6kernel13GemmUniversalIN4cute5tupleIJiiiiEEENS1_10collective13CollectiveMmaINS1_35MainloopSm100TmaUmmaWarpSpecializedILi36ELi2ELi4ENS5_IJNS4_1CILi2EEENSA_ILi1EEESC_EEEEENS5_IJNSA_ILi128EEENSA_ILi64EEESG_EEENS_12float_e4m3_tENS5_IJlSC_lEEESI_SJ_NS4_8TiledMMAINS4_8MMA_AtomIJNS4_10MMA_TraitsINS4_25SM100_MMA_F8F6F4_2x1SM_SSEJSI_SI_fSF_SG_NS4_17integral_constantINS4_4UMMA5MajorELSQ_0EEESR_NSO_INSP_7ScaleInELSS_0EEEST_EEEEEENS4_6LayoutINS5_IJSC_SC_SC_EEENS5_IJNSA_ILi0EEESY_SY_EEEEENS5_IJNS4_10UnderscoreES11_S11_EEEEENS4_18SM100_TMA_2SM_LOADENS4_14ComposedLayoutINS4_7SwizzleILi2ELi4ELi3EEENS4_18smem_ptr_flag_bitsILi8EEENSW_INS5_IJNSA_ILi8EEESG_EEENS5_IJSG_SC_EEEEEEEvNS4_8identityES14_S1E_vS1F_EENS_8epilogue10collective18CollectiveEpilogueINS1H_23Sm100TmaWarpSpecializedILi1ELi1ELi32ELb0ELb0EEEJNS5_IJSG_SG_SG_EEENS5_IJNSW_ISG_SC_EES1N_EEESI_SJ_SI_SJ_NS1H_6fusion15FusionCallbacksIS1L_NS1P_17LinCombPerRowBiasISI_fSI_SI_fLi16ELNS_15FloatRoundStyleE2EEES1M_S1O_JEEENS4_5SM1004TMEM4LOAD26SM100_TMEM_LOAD_32dp32b32xENS4_13SM90_TMA_LOADES1E_NS4_39AutoVectorizingCopyWithAssumedAlignmentILi128EEENS4_14SM90_TMA_STOREES1E_S21_S21_EEEvvEEEEvNT_6ParamsE)
	.align		4
        /*000c*/ 	.word	index@(__assertfail)
	.align		4
        /*0010*/ 	.word	0x00000000
	.align		4
        /*0014*/ 	.word	0xfffffffe
	.align		4
        /*0018*/ 	.word	0x00000000
	.align		4
        /*001c*/ 	.word	0xfffffffd
	.align		4
        /*0020*/ 	.word	0x00000000
	.align		4
        /*0024*/ 	.word	0xfffffffc


//--------------------- .nv.constant4             --------------------------
	.section	.nv.constant4,"a",@progbits
	.align	8
	.align		8
.nv.constant4:
        /*0000*/ 	.dword	__assertfail
	.align		8
        /*0008*/ 	.dword	__unnamed_1
	.align		8
        /*0010*/ 	.dword	__unnamed_2
	.align		8
        /*0018*/ 	.dword	_ZN39_INTERNAL_145f3ea6_4_k_cu_f4f4344b_30164cuda3std3__45__cpo5beginE
	.align		8
        /*0020*/ 	.dword	_ZN39_INTERNAL_145f3ea6_4_k_cu_f4f4344b_30164cuda3std3__45__cpo3endE
	.align		8
        /*0028*/ 	.dword	_ZN39_INTERNAL_145f3ea6_4_k_cu_f4f4344b_30164cuda3std3__45__cpo6cbeginE
	.align		8
        /*0030*/ 	.dword	_ZN39_INTERNAL_145f3ea6_4_k_cu_f4f4344b_30164cuda3std3__45__cpo4cendE
	.align		8
        /*0038*/ 	.dword	_ZN39_INTERNAL_145f3ea6_4_k_cu_f4f4344b_30164cuda3std3__441_GLOBAL__N__145f3ea6_4_k_cu_f4f4344b_30166ignoreE
	.align		8
        /*0040*/ 	.dword	_ZN39_INTERNAL_145f3ea6_4_k_cu_f4f4344b_30164cuda3std3__419piecewise_constructE
	.align		8
        /*0048*/ 	.dword	_ZN39_INTERNAL_145f3ea6_4_k_cu_f4f4344b_30164cuda3std3__48in_placeE
	.align		8
        /*0050*/ 	.dword	_ZN39_INTERNAL_145f3ea6_4_k_cu_f4f4344b_30164cuda3std6ranges3__45__cpo4swapE
	.align		8
        /*0058*/ 	.dword	_ZN39_INTERNAL_145f3ea6_4_k_cu_f4f4344b_30164cuda3std6ranges3__45__cpo9iter_moveE
	.align		8
        /*0060*/ 	.dword	_ZN39_INTERNAL_145f3ea6_4_k_cu_f4f4344b_30164cute7productE
	.align		8
        /*0068*/ 	.dword	_ZN39_INTERNAL_145f3ea6_4_k_cu_f4f4344b_30164cute1_E
	.align		8
        /*0070*/ 	.dword	$str$25
	.align		8
        /*0078*/ 	.dword	$str$26
	.align		8
        /*0080*/ 	.dword	$str$27
	.align		8
        /*0088*/ 	.dword	$str$28


//--------------------- .text._ZN7cutlass13device_kernelINS_4gemm6kernel13GemmUniversalIN4cute5tupleIJiiiiEEENS1_10collective13CollectiveMmaINS1_35MainloopSm100TmaUmmaWarpSpecializedILi36ELi2ELi4ENS5_IJNS4_1CILi2EEENSA_ILi1EEESC_EEEEENS5_IJNSA_ILi128EEENSA_ILi64EEESG_EEENS_12float_e4m3_tENS5_IJlSC_lEEESI_SJ_NS4_8TiledMMAINS4_8MMA_AtomIJNS4_10MMA_TraitsINS4_25SM100_MMA_F8F6F4_2x1SM_SSEJSI_SI_fSF_SG_NS4_17integral_constantINS4_4UMMA5MajorELSQ_0EEESR_NSO_INSP_7ScaleInELSS_0EEEST_EEEEEENS4_6LayoutINS5_IJSC_SC_SC_EEENS5_IJNSA_ILi0EEESY_SY_EEEEENS5_IJNS4_10UnderscoreES11_S11_EEEEENS4_18SM100_TMA_2SM_LOADENS4_14ComposedLayoutINS4_7SwizzleILi2ELi4ELi3EEENS4_18smem_ptr_flag_bitsILi8EEENSW_INS5_IJNSA_ILi8EEESG_EEENS5_IJSG_SC_EEEEEEEvNS4_8identityES14_S1E_vS1F_EENS_8epilogue10collective18CollectiveEpilogueINS1H_23Sm100TmaWarpSpecializedILi1ELi1ELi32ELb0ELb0EEEJNS5_IJSG_SG_SG_EEENS5_IJNSW_ISG_SC_EES1N_EEESI_SJ_SI_SJ_NS1H_6fusion15FusionCallbacksIS1L_NS1P_17LinCombPerRowBiasISI_fSI_SI_fLi16ELNS_15FloatRoundStyleE2EEES1M_S1O_JEEENS4_5SM1004TMEM4LOAD26SM100_TMEM_LOAD_32dp32b32xENS4_13SM90_TMA_LOADES1E_NS4_39AutoVectorizingCopyWithAssumedAlignmentILi128EEENS4_14SM90_TMA_STOREES1E_S21_S21_EEEvvEEEEvNT_6ParamsE --------------------------
	.section	.text._ZN7cutlass13device_kernelINS_4gemm6kernel13GemmUniversalIN4cute5tupleIJiiiiEEENS1_10collective13CollectiveMmaINS1_35MainloopSm100TmaUmmaWarpSpecializedILi36ELi2ELi4ENS5_IJNS4_1CILi2EEENSA_ILi1EEESC_EEEEENS5_IJNSA_ILi128EEENSA_ILi64EEESG_EEENS_12float_e4m3_tENS5_IJlSC_lEEESI_SJ_NS4_8TiledMMAINS4_8MMA_AtomIJNS4_10MMA_TraitsINS4_25SM100_MMA_F8F6F4_2x1SM_SSEJSI_SI_fSF_SG_NS4_17integral_constantINS4_4UMMA5MajorELSQ_0EEESR_NSO_INSP_7ScaleInELSS_0EEEST_EEEEEENS4_6LayoutINS5_IJSC_SC_SC_EEENS5_IJNSA_ILi0EEESY_SY_EEEEENS5_IJNS4_10UnderscoreES11_S11_EEEEENS4_18SM100_TMA_2SM_LOADENS4_14ComposedLayoutINS4_7SwizzleILi2ELi4ELi3EEENS4_18smem_ptr_flag_bitsILi8EEENSW_INS5_IJNSA_ILi8EEESG_EEENS5_IJSG_SC_EEEEEEEvNS4_8identityES14_S1E_vS1F_EENS_8epilogue10collective18CollectiveEpilogueINS1H_23Sm100TmaWarpSpecializedILi1ELi1ELi32ELb0ELb0EEEJNS5_IJSG_SG_SG_EEENS5_IJNSW_ISG_SC_EES1N_EEESI_SJ_SI_SJ_NS1H_6fusion15FusionCallbacksIS1L_NS1P_17LinCombPerRowBiasISI_fSI_SI_fLi16ELNS_15FloatRoundStyleE2EEES1M_S1O_JEEENS4_5SM1004TMEM4LOAD26SM100_TMEM_LOAD_32dp32b32xENS4_13SM90_TMA_LOADES1E_NS4_39AutoVectorizingCopyWithAssumedAlignmentILi128EEENS4_14SM90_TMA_STOREES1E_S21_S21_EEEvvEEEEvNT_6ParamsE,"ax",@progbits
	.align	128
.text._ZN7cutlass13device_kernelINS_4gemm6kernel13GemmUniversalIN4cute5tupleIJiiiiEEENS1_10collective13CollectiveMmaINS1_35MainloopSm100TmaUmmaWarpSpecializedILi36ELi2ELi4ENS5_IJNS4_1CILi2EEENSA_ILi1EEESC_EEEEENS5_IJNSA_ILi128EEENSA_ILi64EEESG_EEENS_12float_e4m3_tENS5_IJlSC_lEEESI_SJ_NS4_8TiledMMAINS4_8MMA_AtomIJNS4_10MMA_TraitsINS4_25SM100_MMA_F8F6F4_2x1SM_SSEJSI_SI_fSF_SG_NS4_17integral_constantINS4_4UMMA5MajorELSQ_0EEESR_NSO_INSP_7ScaleInELSS_0EEEST_EEEEEENS4_6LayoutINS5_IJSC_SC_SC_EEENS5_IJNSA_ILi0EEESY_SY_EEEEENS5_IJNS4_10UnderscoreES11_S11_EEEEENS4_18SM100_TMA_2SM_LOADENS4_14ComposedLayoutINS4_7SwizzleILi2ELi4ELi3EEENS4_18smem_ptr_flag_bitsILi8EEENSW_INS5_IJNSA_ILi8EEESG_EEENS5_IJSG_SC_EEEEEEEvNS4_8identityES14_S1E_vS1F_EENS_8epilogue10collective18CollectiveEpilogueINS1H_23Sm100TmaWarpSpecializedILi1ELi1ELi32ELb0ELb0EEEJNS5_IJSG_SG_SG_EEENS5_IJNSW_ISG_SC_EES1N_EEESI_SJ_SI_SJ_NS1H_6fusion15FusionCallbacksIS1L_NS1P_17LinCombPerRowBiasISI_fSI_SI_fLi16ELNS_15FloatRoundStyleE2EEES1M_S1O_JEEENS4_5SM1004TMEM4LOAD26SM100_TMEM_LOAD_32dp32b32xENS4_13SM90_TMA_LOADES1E_NS4_39AutoVectorizingCopyWithAssumedAlignmentILi128EEENS4_14SM90_TMA_STOREES1E_S21_S21_EEEvvEEEEvNT_6ParamsE:
        .type           _ZN7cutlass13device_kernelINS_4gemm6kernel13GemmUniversalIN4cute5tupleIJiiiiEEENS1_10collective13CollectiveMmaINS1_35MainloopSm100TmaUmmaWarpSpecializedILi36ELi2ELi4ENS5_IJNS4_1CILi2EEENSA_ILi1EEESC_EEEEENS5_IJNSA_ILi128EEENSA_ILi64EEESG_EEENS_12float_e4m3_tENS5_IJlSC_lEEESI_SJ_NS4_8TiledMMAINS4_8MMA_AtomIJNS4_10MMA_TraitsINS4_25SM100_MMA_F8F6F4_2x1SM_SSEJSI_SI_fSF_SG_NS4_17integral_constantINS4_4UMMA5MajorELSQ_0EEESR_NSO_INSP_7ScaleInELSS_0EEEST_EEEEEENS4_6LayoutINS5_IJSC_SC_SC_EEENS5_IJNSA_ILi0EEESY_SY_EEEEENS5_IJNS4_10UnderscoreES11_S11_EEEEENS4_18SM100_TMA_2SM_LOADENS4_14ComposedLayoutINS4_7SwizzleILi2ELi4ELi3EEENS4_18smem_ptr_flag_bitsILi8EEENSW_INS5_IJNSA_ILi8EEESG_EEENS5_IJSG_SC_EEEEEEEvNS4_8identityES14_S1E_vS1F_EENS_8epilogue10collective18CollectiveEpilogueINS1H_23Sm100TmaWarpSpecializedILi1ELi1ELi32ELb0ELb0EEEJNS5_IJSG_SG_SG_EEENS5_IJNSW_ISG_SC_EES1N_EEESI_SJ_SI_SJ_NS1H_6fusion15FusionCallbacksIS1L_NS1P_17LinCombPerRowBiasISI_fSI_SI_fLi16ELNS_15FloatRoundStyleE2EEES1M_S1O_JEEENS4_5SM1004TMEM4LOAD26SM100_TMEM_LOAD_32dp32b32xENS4_13SM90_TMA_LOADES1E_NS4_39AutoVectorizingCopyWithAssumedAlignmentILi128EEENS4_14SM90_TMA_STOREES1E_S21_S21_EEEvvEEEEvNT_6ParamsE,@function
        .size           _ZN7cutlass13device_kernelINS_4gemm6kernel13GemmUniversalIN4cute5tupleIJiiiiEEENS1_10collective13CollectiveMmaINS1_35MainloopSm100TmaUmmaWarpSpecializedILi36ELi2ELi4ENS5_IJNS4_1CILi2EEENSA_ILi1EEESC_EEEEENS5_IJNSA_ILi128EEENSA_ILi64EEESG_EEENS_12float_e4m3_tENS5_IJlSC_lEEESI_SJ_NS4_8TiledMMAINS4_8MMA_AtomIJNS4_10MMA_TraitsINS4_25SM100_MMA_F8F6F4_2x1SM_SSEJSI_SI_fSF_SG_NS4_17integral_constantINS4_4UMMA5MajorELSQ_0EEESR_NSO_INSP_7ScaleInELSS_0EEEST_EEEEEENS4_6LayoutINS5_IJSC_SC_SC_EEENS5_IJNSA_ILi0EEESY_SY_EEEEENS5_IJNS4_10UnderscoreES11_S11_EEEEENS4_18SM100_TMA_2SM_LOADENS4_14ComposedLayoutINS4_7SwizzleILi2ELi4ELi3EEENS4_18smem_ptr_flag_bitsILi8EEENSW_INS5_IJNSA_ILi8EEESG_EEENS5_IJSG_SC_EEEEEEEvNS4_8identityES14_S1E_vS1F_EENS_8epilogue10collective18CollectiveEpilogueINS1H_23Sm100TmaWarpSpecializedILi1ELi1ELi32ELb0ELb0EEEJNS5_IJSG_SG_SG_EEENS5_IJNSW_ISG_SC_EES1N_EEESI_SJ_SI_SJ_NS1H_6fusion15FusionCallbacksIS1L_NS1P_17LinCombPerRowBiasISI_fSI_SI_fLi16ELNS_15FloatRoundStyleE2EEES1M_S1O_JEEENS4_5SM1004TMEM4LOAD26SM100_TMEM_LOAD_32dp32b32xENS4_13SM90_TMA_LOADES1E_NS4_39AutoVectorizingCopyWithAssumedAlignmentILi128EEENS4_14SM90_TMA_STOREES1E_S21_S21_EEEvvEEEEvNT_6ParamsE,(.L_x_247 - _ZN7cutlass13device_kernelINS_4gemm6kernel13GemmUniversalIN4cute5tupleIJiiiiEEENS1_10collective13CollectiveMmaINS1_35MainloopSm100TmaUmmaWarpSpecializedILi36ELi2ELi4ENS5_IJNS4_1CILi2EEENSA_ILi1EEESC_EEEEENS5_IJNSA_ILi128EEENSA_ILi64EEESG_EEENS_12float_e4m3_tENS5_IJlSC_lEEESI_SJ_NS4_8TiledMMAINS4_8MMA_AtomIJNS4_10MMA_TraitsINS4_25SM100_MMA_F8F6F4_2x1SM_SSEJSI_SI_fSF_SG_NS4_17integral_constantINS4_4UMMA5MajorELSQ_0EEESR_NSO_INSP_7ScaleInELSS_0EEEST_EEEEEENS4_6LayoutINS5_IJSC_SC_SC_EEENS5_IJNSA_ILi0EEESY_SY_EEEEENS5_IJNS4_10UnderscoreES11_S11_EEEEENS4_18SM100_TMA_2SM_LOADENS4_14ComposedLayoutINS4_7SwizzleILi2ELi4ELi3EEENS4_18smem_ptr_flag_bitsILi8EEENSW_INS5_IJNSA_ILi8EEESG_EEENS5_IJSG_SC_EEEEEEEvNS4_8identityES14_S1E_vS1F_EENS_8epilogue10collective18CollectiveEpilogueINS1H_23Sm100TmaWarpSpecializedILi1ELi1ELi32ELb0ELb0EEEJNS5_IJSG_SG_SG_EEENS5_IJNSW_ISG_SC_EES1N_EEESI_SJ_SI_SJ_NS1H_6fusion15FusionCallbacksIS1L_NS1P_17LinCombPerRowBiasISI_fSI_SI_fLi16ELNS_15FloatRoundStyleE2EEES1M_S1O_JEEENS4_5SM1004TMEM4LOAD26SM100_TMEM_LOAD_32dp32b32xENS4_13SM90_TMA_LOADES1E_NS4_39AutoVectorizingCopyWithAssumedAlignmentILi128EEENS4_14SM90_TMA_STOREES1E_S21_S21_EEEvvEEEEvNT_6ParamsE)
        .other          _ZN7cutlass13device_kernelINS_4gemm6kernel13GemmUniversalIN4cute5tupleIJiiiiEEENS1_10collective13CollectiveMmaINS1_35MainloopSm100TmaUmmaWarpSpecializedILi36ELi2ELi4ENS5_IJNS4_1CILi2EEENSA_ILi1EEESC_EEEEENS5_IJNSA_ILi128EEENSA_ILi64EEESG_EEENS_12float_e4m3_tENS5_IJlSC_lEEESI_SJ_NS4_8TiledMMAINS4_8MMA_AtomIJNS4_10MMA_TraitsINS4_25SM100_MMA_F8F6F4_2x1SM_SSEJSI_SI_fSF_SG_NS4_17integral_constantINS4_4UMMA5MajorELSQ_0EEESR_NSO_INSP_7ScaleInELSS_0EEEST_EEEEEENS4_6LayoutINS5_IJSC_SC_SC_EEENS5_IJNSA_ILi0EEESY_SY_EEEEENS5_IJNS4_10UnderscoreES11_S11_EEEEENS4_18SM100_TMA_2SM_LOADENS4_14ComposedLayoutINS4_7SwizzleILi2ELi4ELi3EEENS4_18smem_ptr_flag_bitsILi8EEENSW_INS5_IJNSA_ILi8EEESG_EEENS5_IJSG_SC_EEEEEEEvNS4_8identityES14_S1E_vS1F_EENS_8epilogue10collective18CollectiveEpilogueINS1H_23Sm100TmaWarpSpecializedILi1ELi1ELi32ELb0ELb0EEEJNS5_IJSG_SG_SG_EEENS5_IJNSW_ISG_SC_EES1N_EEESI_SJ_SI_SJ_NS1H_6fusion15FusionCallbacksIS1L_NS1P_17LinCombPerRowBiasISI_fSI_SI_fLi16ELNS_15FloatRoundStyleE2EEES1M_S1O_JEEENS4_5SM1004TMEM4LOAD26SM100_TMEM_LOAD_32dp32b32xENS4_13SM90_TMA_LOADES1E_NS4_39AutoVectorizingCopyWithAssumedAlignmentILi128EEENS4_14SM90_TMA_STOREES1E_S21_S21_EEEvvEEEEvNT_6ParamsE,@"STO_CUDA_ENTRY STV_DEFAULT"
_ZN7cutlass13device_kernelINS_4gemm6kernel13GemmUniversalIN4cute5tupleIJiiiiEEENS1_10collective13CollectiveMmaINS1_35MainloopSm100TmaUmmaWarpSpecializedILi36ELi2ELi4ENS5_IJNS4_1CILi2EEENSA_ILi1EEESC_EEEEENS5_IJNSA_ILi128EEENSA_ILi64EEESG_EEENS_12float_e4m3_tENS5_IJlSC_lEEESI_SJ_NS4_8TiledMMAINS4_8MMA_AtomIJNS4_10MMA_TraitsINS4_25SM100_MMA_F8F6F4_2x1SM_SSEJSI_SI_fSF_SG_NS4_17integral_constantINS4_4UMMA5MajorELSQ_0EEESR_NSO_INSP_7ScaleInELSS_0EEEST_EEEEEENS4_6LayoutINS5_IJSC_SC_SC_EEENS5_IJNSA_ILi0EEESY_SY_EEEEENS5_IJNS4_10UnderscoreES11_S11_EEEEENS4_18SM100_TMA_2SM_LOADENS4_14ComposedLayoutINS4_7SwizzleILi2ELi4ELi3EEENS4_18smem_ptr_flag_bitsILi8EEENSW_INS5_IJNSA_ILi8EEESG_EEENS5_IJSG_SC_EEEEEEEvNS4_8identityES14_S1E_vS1F_EENS_8epilogue10collective18CollectiveEpilogueINS1H_23Sm100TmaWarpSpecializedILi1ELi1ELi32ELb0ELb0EEEJNS5_IJSG_SG_SG_EEENS5_IJNSW_ISG_SC_EES1N_EEESI_SJ_SI_SJ_NS1H_6fusion15FusionCallbacksIS1L_NS1P_17LinCombPerRowBiasISI_fSI_SI_fLi16ELNS_15FloatRoundStyleE2EEES1M_S1O_JEEENS4_5SM1004TMEM4LOAD26SM100_TMEM_LOAD_32dp32b32xENS4_13SM90_TMA_LOADES1E_NS4_39AutoVectorizingCopyWithAssumedAlignmentILi128EEENS4_14SM90_TMA_STOREES1E_S21_S21_EEEvvEEEEvNT_6ParamsE:
[----:B------:R-:W1:Y:S01]  /*0000*/  LDC R1, c[0x0][0x37c] ;  /* 0x0000df00ff017b82 */ /* 0x000e620000000800 */
[----:B------:R-:W2:Y:S01]  /*0010*/  S2R R96, SR_TID.X ;  /* 0x0000000000607919 */ /* 0x000ea20000002100 */
[----:B------:R-:W3:Y:S06]  /*0020*/  LDCU.64 UR6, c[0x0][0x890] ;  /* 0x00011200ff0677ac */ /* 0x000eec0008000a00 */
[----:B------:R-:W4:Y:S01]  /*0030*/  S2UR UR37, SR_CgaCtaId ;  /* 0x00000000002579c3 */ /* 0x000f220000008800 */
[----:B------:R-:W-:Y:S02]  /*0040*/  PRMT R92, RZ, 0x7610, R92 ;  /* 0x00007610ff5c7816 */ /* 0x000fe4000000005c */
[----:B------:R-:W-:Y:S01]  /*0050*/  ELECT P1, URZ, PT ;  /* 0x0000000000ff782f */ /* 0x000fe20003820000 */
[----:B------:R-:W1:Y:S01]  /*0060*/  LDCU.64 UR46, c[0x0][0x358] ;  /* 0x00006b00ff2e77ac */ /* 0x000e620008000a00 */
[----:B---3--:R-:W-:-:S04]  /*0070*/  UISETP.NE.U32.AND UP0, UPT, UR6, URZ, UPT ;  /* 0x000000ff0600728c */ /* 0x008fc8000bf05070 */
[----:B------:R-:W-:Y:S02]  /*0080*/  UISETP.NE.AND.EX UP0, UPT, UR7, URZ, UPT, UP0 ;  /* 0x000000ff0700728c */ /* 0x000fe4000bf05300 */
[----:B----4-:R-:W-:Y:S02]  /*0090*/  ULOP3.LUT UR5, UR37, 0x1, URZ, 0xc0, !UPT ;  /* 0x0000000125057892 */ /* 0x010fe4000f8ec0ff */
[----:B------:R-:W-:Y:S01]  /*00a0*/  ULOP3.LUT UR4, UR37, 0x1, URZ, 0x3c, !UPT ;  /* 0x0000000125047892 */ /* 0x000fe2000f8e3cff */
[----:B--2---:R-:W-:-:S05]  /*00b0*/  SHF.R.U32.HI R100, RZ, 0x5, R96 ;  /* 0x00000005ff647819 */ /* 0x004fca0000011660 */
[----:B------:R-:W2:Y:S02]  /*00c0*/  SHFL.IDX PT, R0, R100, RZ, 0x1f ;  /* 0x00001fff64007589 */ /* 0x000ea400000e0000 */
[----:B--2---:R-:W-:Y:S01]  /*00d0*/  R2UR UR10, R0 ;  /* 0x00000000000a72ca */ /* 0x004fe200000e0000 */
[----:B-1----:R-:W-:-:S14]  /*00e0*/  BRA.U UP0, `(.L_x_0) ;  /* 0x00000001002c7547 */ /* 0x002fdc000b800000 */
[----:B------:R-:W1:Y:S02]  /*00f0*/  LDCU.64 UR8, c[0x0][0x888] ;  /* 0x00011100ff0877ac */ /* 0x000e640008000a00 */
[----:B-1----:R-:W-:-:S04]  /*0100*/  UISETP.NE.U32.AND UP0, UPT, UR8, URZ, UPT ;  /* 0x000000ff0800728c */ /* 0x002fc8000bf05070 */
[----:B------:R-:W-:-:S09]  /*0110*/  UISETP.NE.AND.EX UP0, UPT, UR9, URZ, UPT, UP0 ;  /* 0x000000ff0900728c */ /* 0x000fd2000bf05300 */
[----:B------:R-:W-:Y:S05]  /*0120*/  BRA.U !UP0, `(.L_x_1) ;  /* 0x0000000108107547 */ /* 0x000fea000b800000 */
[----:B------:R-:W1:Y:S02]  /*0130*/  LDC.64 R46, c[0x0][0x888] ;  /* 0x00022200ff2e7b82 */ /* 0x000e640000000a00 */
[----:B-1----:R1:W5:Y:S01]  /*0140*/  LDG.E R46, desc[UR46][R46.64] ;  /* 0x0000002e2e2e7981 */ /* 0x002362000c1e1900 */
[----:B------:R-:W-:Y:S01]  /*0150*/  HFMA2 R92, -RZ, RZ, 0, 5.9604644775390625e-08 ;  /* 0x00000001ff5c7431 */ /* 0x000fe200000001ff */
[----:B------:R-:W-:Y:S05]  /*0160*/  BRA `(.L_x_0) ;  /* 0x00000000000c7947 */ /* 0x000fea0003800000 */
.L_x_1:
[----:B------:R-:W1:Y:S01]  /*0170*/  LDCU UR8, c[0x0][0x880] ;  /* 0x00011000ff0877ac */ /* 0x000e620008000800 */
[----:B------:R-:W-:Y:S01]  /*0180*/  HFMA2 R92, -RZ, RZ, 0, 5.9604644775390625e-08 ;  /* 0x00000001ff5c7431 */ /* 0x000fe200000001ff */
[----:B-1----:R-:W-:-:S07]  /*0190*/  MOV R46, UR8 ;  /* 0x00000008002e7c02 */ /* 0x002fce0008000f00 */
.L_x_0:
[----:B------:R-:W2:Y:S02]  /*01a0*/  LDCU.64 UR8, c[0x0][0x8b0] ;  /* 0x00011600ff0877ac */ /* 0x000ea40008000a00 */
[----:B--2---:R-:W-:-:S04]  /*01b0*/  UISETP.NE.U32.AND UP0, UPT, UR8, URZ, UPT ;  /* 0x000000ff0800728c */ /* 0x004fc8000bf05070 */
[----:B------:R-:W-:-:S09]  /*01c0*/  UISETP.NE.AND.EX UP0, UPT, UR9, URZ, UPT, UP0 ;  /* 0x000000ff0900728c */ /* 0x000fd2000bf05300 */
[----:B------:R-:W-:Y:S05]  /*01d0*/  BRA.U UP0, `(.L_x_2) ;  /* 0x0000000100247547 */ /* 0x000fea000b800000 */
[----:B------:R-:W2:Y:S02]  /*01e0*/  LDCU.64 UR8, c[0x0][0x8a8] ;  /* 0x00011500ff0877ac */ /* 0x000ea40008000a00 */
[----:B--2---:R-:W-:-:S04]  /*01f0*/  UISETP.NE.U32.AND UP0, UPT, UR8, URZ, UPT ;  /* 0x000000ff0800728c */ /* 0x004fc8000bf05070 */
[----:B------:R-:W-:-:S09]  /*0200*/  UISETP.NE.AND.EX UP0, UPT, UR9, URZ, UPT, UP0 ;  /* 0x000000ff0900728c */ /* 0x000fd2000bf05300 */
[----:B------:R-:W-:Y:S05]  /*0210*/  BRA.U !UP0, `(.L_x_3) ;  /* 0x00000001080c7547 */ /* 0x000fea000b800000 */
[----:B------:R-:W2:Y:S02]  /*0220*/  LDC.64 R2, c[0x0][0x8a8] ;  /* 0x00022a00ff027b82 */ /* 0x000ea40000000a00 */
[----:B--2---:R2:W5:Y:S01]  /*0230*/  LDG.E R45, desc[UR46][R2.64] ;  /* 0x0000002e022d7981 */ /* 0x004562000c1e1900 */
[----:B------:R-:W-:Y:S05]  /*0240*/  BRA `(.L_x_2) ;  /* 0x0000000000087947 */ /* 0x000fea0003800000 */
.L_x_3:
[----:B------:R-:W2:Y:S02]  /*0250*/  LDCU UR8, c[0x0][0x8a0] ;  /* 0x00011400ff0877ac */ /* 0x000ea40008000800 */
[----:B--2---:R-:W-:Y:S02]  /*0260*/  MOV R45, UR8 ;  /* 0x00000008002d7c02 */ /* 0x004fe40008000f00 */
.L_x_2:
[----:B------:R-:W-:Y:S01]  /*0270*/  IMAD.U32 R0, RZ, RZ, UR10 ;  /* 0x0000000aff007e24 */ /* 0x000fe2000f8e00ff */
[----:B------:R-:W-:Y:S04]  /*0280*/  BSSY.RECONVERGENT B0, `(.L_x_4) ;  /* 0x000000c000007945 */ /* 0x000fe80003800200 */
[C---:B------:R-:W-:Y:S02]  /*0290*/  ISETP.NE.OR P2, PT, R0.reuse, 0x1, !P1 ;  /* 0x000000010000780c */ /* 0x040fe40004f45670 */
[----:B------:R-:W-:-:S11]  /*02a0*/  ISETP.NE.OR P0, PT, R0, 0x3, !P1 ;  /* 0x000000030000780c */ /* 0x000fd60004f05670 */
[----:B------:R-:W-:Y:S05]  /*02b0*/  @P2 BRA `(.L_x_5) ;  /* 0x0000000000202947 */ /* 0x000fea0003800000 */
[----:B------:R-:W3:Y:S02]  /*02c0*/  LDCU.64 UR8, c[0x0][0x348] ;  /* 0x00006900ff0877ac */ /* 0x000ee40008000a00 */
[----:B---3--:R-:W-:Y:S02]  /*02d0*/  UIADD3 UR12, UP1, UPT, UR8, 0x80, URZ ;  /* 0x00000080080c7890 */ /* 0x008fe4000ff3e0ff */
[----:B------:R-:W-:Y:S02]  /*02e0*/  UIADD3 UR8, UP0, UPT, UR8, 0x180, URZ ;  /* 0x0000018008087890 */ /* 0x000fe4000ff1e0ff */
[----:B------:R-:W-:Y:S02]  /*02f0*/  UIADD3.X UR13, UPT, UPT, URZ, UR9, URZ, UP1, !UPT ;  /* 0x00000009ff0d7290 */ /* 0x000fe40008ffe4ff */
[----:B------:R-:W-:-:S07]  /*0300*/  UIADD3.X UR9, UPT, UPT, URZ, UR9, URZ, UP0, !UPT ;  /* 0x00000009ff097290 */ /* 0x000fce00087fe4ff */
[----:B------:R3:W-:Y:S02]  /*0310*/  UTMACCTL.PF [UR12] ;  /* 0x000000000c0079b9 */ /* 0x0007e40008040000 */
[----:B------:R3:W-:Y:S02]  /*0320*/  UTMACCTL.PF [UR8] ;  /* 0x00000000080079b9 */ /* 0x0007e40008040000 */
[----:B---3--:R-:W-:Y:S01]  /*0330*/  NOP ;  /* 0x0000000000007918 */ /* 0x008fe20000000000 */
.L_x_5:
[----:B------:R-:W-:Y:S05]  /*0340*/  BSYNC.RECONVERGENT B0 ;  /* 0x0000000000007941 */ /* 0x000fea0003800200 */
.L_x_4:
[----:B------:R-:W-:Y:S04]  /*0350*/  BSSY.RECONVERGENT B0, `(.L_x_6) ;  /* 0x000000a000007945 */ /* 0x000fe80003800200 */
        /* <DEDUP_REMOVED lines=9> */
.L_x_7:
[----:B------:R-:W-:Y:S05]  /*03f0*/  BSYNC.RECONVERGENT B0 ;  /* 0x0000000000007941 */ /* 0x000fea0003800200 */
.L_x_6:
[----:B------:R-:W3:Y:S01]  /*0400*/  LDCU.64 UR8, c[0x0][0x888] ;  /* 0x00011100ff0877ac */ /* 0x000ee20008000a00 */
[----:B------:R-:W-:Y:S02]  /*0410*/  UISETP.EQ.U32.AND UP1, UPT, UR6, URZ, UPT ;  /* 0x000000ff0600728c */ /* 0x000fe4000bf22070 */
[----:B------:R-:W-:Y:S02]  /*0420*/  UPLOP3.LUT UP5, UPT, UPT, UPT, UPT, 0x80, 0x8 ;  /* 0x000000000008789c */ /* 0x000fe40003faf070 */
[----:B---3--:R-:W-:-:S04]  /*0430*/  UISETP.NE.U32.AND UP0, UPT, UR8, URZ, UPT ;  /* 0x000000ff0800728c */ /* 0x008fc8000bf05070 */
[----:B------:R-:W-:-:S04]  /*0440*/  UISETP.NE.AND.EX UP0, UPT, UR9, URZ, UPT, UP0 ;  /* 0x000000ff0900728c */ /* 0x000fc8000bf05300 */
[----:B------:R-:W-:-:S04]  /*0450*/  UISETP.EQ.OR.EX UP2, UPT, UR7, URZ, !UP0, UP1 ;  /* 0x000000ff0700728c */ /* 0x000fc8000c742710 */
[----:B------:R-:W-:-:S05]  /*0460*/  UP2UR UR52, UPR, URZ, 0x4 ;  /* 0x00000004ff347883 */ /* 0x000fca0008000000 */
[----:B------:R-:W-:Y:S07]  /*0470*/  BRA.U !UP2, `(.L_x_8) ;  /* 0x000000010a207547 */ /* 0x000fee000b800000 */
[----:B------:R-:W-:Y:S01]  /*0480*/  UISETP.NE.U32.AND UP2, UPT, UR6, URZ, UPT ;  /* 0x000000ff0600728c */ /* 0x000fe2000bf45070 */
[----:B-----5:R-:W-:Y:S01]  /*0490*/  FSETP.NEU.AND P0, PT, R46, RZ, PT ;  /* 0x000000ff2e00720b */ /* 0x020fe20003f0d000 */
[----:B------:R-:W-:Y:S02]  /*04a0*/  USEL UR6, URZ, 0xffffffff, UP0 ;  /* 0xffffffffff067887 */ /* 0x000fe40008000000 */
[----:B------:R-:W-:-:S10]  /*04b0*/  UISETP.NE.AND.EX UP2, UPT, UR7, URZ, UPT, UP2 ;  /* 0x000000ff0700728c */ /* 0x000fd4000bf45320 */
[----:B------:R-:W-:Y:S01]  /*04c0*/  VOTEU.ANY UP1, P0 ;  /* 0x0000000000ff7886 */ /* 0x000fe20000020100 */
[----:B------:R-:W-:-:S04]  /*04d0*/  @!UP2 USEL UR6, URZ, 0xffffffff, UP1 ;  /* 0xffffffffff06a887 */ /* 0x000fc80008800000 */
[----:B------:R-:W-:-:S04]  /*04e0*/  ULOP3.LUT UR6, UR6, 0x1, URZ, 0xc0, !UPT ;  /* 0x0000000106067892 */ /* 0x000fc8000f8ec0ff */
[----:B------:R-:W-:-:S11]  /*04f0*/  UISETP.NE.U32.AND UP5, UPT, UR6, 0x1, UPT ;  /* 0x000000010600788c */ /* 0x000fd6000bfa5070 */
.L_x_8:
[----:B------:R-:W3:Y:S01]  /*0500*/  SHFL.IDX PT, R0, R100, RZ, 0x1f ;  /* 0x00001fff64007589 */ /* 0x000ee200000e0000 */
[----:B------:R-:W-:-:S04]  /*0510*/  UISETP.NE.AND UP1, UPT, UR10, 0x2, UPT ;  /* 0x000000020a00788c */ /* 0x000fc8000bf25270 */
[----:B------:R-:W-:Y:S02]  /*0520*/  UISETP.EQ.AND UP2, UPT, UR5, URZ, !UP1 ;  /* 0x000000ff0500728c */ /* 0x000fe4000cf42270 */
[----:B------:R-:W-:-:S04]  /*0530*/  USEL UR7, URZ, 0x1, UP1 ;  /* 0x00000001ff077887 */ /* 0x000fc80008800000 */
[----:B------:R-:W-:Y:S02]  /*0540*/  PLOP3.LUT P5, PT, P1, PT, UP2, 0x80, 0x8 ;  /* 0x000000000008781c */ /* 0x000fe40000faf028 */
[----:B---3--:R-:W-:-:S13]  /*0550*/  ISETP.NE.AND P0, PT, R0, RZ, PT ;  /* 0x000000ff0000720c */ /* 0x008fda0003f05270 */
[----:B------:R-:W-:Y:S05]  /*0560*/  @P0 BRA `(.L_x_9) ;  /* 0x0000000400500947 */ /* 0x000fea0003800000 */
[----:B------:R-:W-:Y:S01]  /*0570*/  ELECT P0, URZ, PT ;  /* 0x0000000000ff782f */ /* 0x000fe20003800000 */
[----:B------:R-:W-:-:S12]  /*0580*/  BSSY.RECONVERGENT B0, `(.L_x_9) ;  /* 0x0000052000007945 */ /* 0x000fd80003800200 */
[----:B------:R-:W-:Y:S05]  /*0590*/  @!P0 BRA `(.L_x_10) ;  /* 0x0000000400408947 */ /* 0x000fea0003800000 */
[----:B------:R-:W-:Y:S01]  /*05a0*/  UMOV UR8, 0x400 ;  /* 0x0000040000087882 */ /* 0x000fe20000000000 */
[----:B------:R-:W-:Y:S01]  /*05b0*/  UMOV UR6, 0x1 ;  /* 0x0000000100067882 */ /* 0x000fe20000000000 */
[----:B------:R-:W-:Y:S02]  /*05c0*/  ULEA UR8, UR37, UR8, 0x18 ;  /* 0x0000000825087291 */ /* 0x000fe4000f8ec0ff */
[----:B------:R-:W-:-:S04]  /*05d0*/  UIADD3 UR12, UPT, UPT, -UR6, 0x100000, URZ ;  /* 0x00100000060c7890 */ /* 0x000fc8000fffe1ff */
[----:B------:R-:W-:Y:S02]  /*05e0*/  USHF.L.U32 UR13, UR12, 0xb, URZ ;  /* 0x0000000b0c0d7899 */ /* 0x000fe400080006ff */
[----:B------:R-:W-:Y:S01]  /*05f0*/  USHF.L.U32 UR12, UR12, 0x1, URZ ;  /* 0x000000010c0c7899 */ /* 0x000fe200080006ff */
[----:B------:R-:W3:Y:S11]  /*0600*/  FENCE.VIEW.ASYNC.S ;  /* 0x00000000000073c6 */ /* 0x000ef60000000000 */
[----:B---3--:R3:W4:Y:S01]  /*0610*/  SYNCS.EXCH.64 URZ, [UR8], UR12 ;  /* 0x0000000c08ff75b2 */ /* 0x0087220008000100 */
[----:B------:R3:W1:Y:S01]  /*0620*/  SYNCS.EXCH.64 URZ, [UR8+0x120], UR12 ;  /* 0x0001200c08ff75b2 */ /* 0x0006620008000100 */
        /* <DEDUP_REMOVED lines=69> */
[----:B------:R3:W1:Y:S02]  /*0a80*/  SYNCS.EXCH.64 URZ, [UR8+0x238], UR12 ;  /* 0x0002380c08ff75b2 */ /* 0x0006640008000100 */
[----:B---34-:R-:W-:Y:S01]  /*0a90*/  NOP ;  /* 0x0000000000007918 */ /* 0x018fe20000000000 */
.L_x_10:
[----:B------:R-:W-:Y:S05]  /*0aa0*/  BSYNC.RECONVERGENT B0 ;  /* 0x0000000000007941 */ /* 0x000fea0003800200 */
.L_x_9:
[----:B------:R-:W3:Y:S01]  /*0ab0*/  SHFL.IDX PT, R0, R100, RZ, 0x1f ;  /* 0x00001fff64007589 */ /* 0x000ee200000e0000 */
[----:B------:R-:W-:Y:S01]  /*0ac0*/  NOP ;  /* 0x0000000000007918 */ /* 0x000fe20000000000 */
[----:B---3--:R-:W-:-:S13]  /*0ad0*/  ISETP.NE.AND P0, PT, R0, 0x1, PT ;  /* 0x000000010000780c */ /* 0x008fda0003f05270 */
[----:B------:R-:W-:Y:S05]  /*0ae0*/  @P0 BRA `(.L_x_11) ;  /* 0x00000000003c0947 */ /* 0x000fea0003800000 */
[----:B------:R-:W-:Y:S01]  /*0af0*/  UMOV UR9, 0x400 ;  /* 0x0000040000097882 */ /* 0x000fe20000000000 */
[----:B------:R-:W-:Y:S01]  /*0b00*/  UMOV UR8, 0x20 ;  /* 0x0000002000087882 */ /* 0x000fe20000000000 */
[----:B------:R-:W-:Y:S01]  /*0b10*/  UMOV UR6, 0x80 ;  /* 0x0000008000067882 */ /* 0x000fe20000000000 */
[----:B------:R-:W-:Y:S02]  /*0b20*/  ULEA UR9, UR37, UR9, 0x18 ;  /* 0x0000000925097291 */ /* 0x000fe4000f8ec0ff */
[----:B------:R-:W-:-:S04]  /*0b30*/  UIADD3 UR12, UPT, UPT, -UR8, 0x100000, URZ ;  /* 0x00100000080c7890 */ /* 0x000fc8000fffe1ff */
[----:B------:R-:W-:Y:S02]  /*0b40*/  USHF.L.U32 UR13, UR12, 0xb, URZ ;  /* 0x0000000b0c0d7899 */ /* 0x000fe400080006ff */
[----:B------:R-:W-:Y:S02]  /*0b50*/  USHF.L.U32 UR12, UR12, 0x1, URZ ;  /* 0x000000010c0c7899 */ /* 0x000fe400080006ff */
[----:B------:R-:W-:-:S04]  /*0b60*/  UIADD3 UR14, UPT, UPT, -UR6, 0x100000, URZ ;  /* 0x00100000060e7890 */ /* 0x000fc8000fffe1ff */
[----:B------:R-:W-:Y:S02]  /*0b70*/  USHF.L.U32 UR15, UR14, 0xb, URZ ;  /* 0x0000000b0e0f7899 */ /* 0x000fe400080006ff */
[----:B------:R-:W-:Y:S01]  /*0b80*/  USHF.L.U32 UR14, UR14, 0x1, URZ ;  /* 0x000000010e0e7899 */ /* 0x000fe200080006ff */
[----:B------:R-:W-:Y:S01]  /*0b90*/  ELECT P0, URZ, PT ;  /* 0x0000000000ff782f */ /* 0x000fe20003800000 */
[----:B------:R-:W3:Y:S02]  /*0ba0*/  FENCE.VIEW.ASYNC.S ;  /* 0x00000000000073c6 */ /* 0x000ee40000000000 */
[----:B---3--:R3:W4:Y:S08]  /*0bb0*/  SYNCS.EXCH.64 URZ, [UR9+0x240], UR12 ;  /* 0x0002400c09ff75b2 */ /* 0x0087300008000100 */
[----:B------:R3:W1:Y:S01]  /*0bc0*/  SYNCS.EXCH.64 URZ, [UR9+0x248], UR14 ;  /* 0x0002480e09ff75b2 */ /* 0x0006620008000100 */
[----:B------:R-:W-:Y:S01]  /*0bd0*/  NOP ;  /* 0x0000000000007918 */ /* 0x000fe20000000000 */
.L_x_11:
[----:B------:R-:W2:Y:S01]  /*0be0*/  SHFL.IDX PT, R0, R100, RZ, 0x1f ;  /* 0x00001fff64007589 */ /* 0x000ea200000e0000 */
[----:B------:R-:W-:Y:S01]  /*0bf0*/  NOP ;  /* 0x0000000000007918 */ /* 0x000fe20000000000 */
[----:B--2---:R-:W-:-:S13]  /*0c00*/  ISETP.NE.AND P0, PT, R0, 0x3, PT ;  /* 0x000000030000780c */ /* 0x004fda0003f05270 */
[----:B------:R-:W-:Y:S05]  /*0c10*/  @P0 BRA `(.L_x_12) ;  /* 0x00000000002c0947 */ /* 0x000fea0003800000 */
[----:B------:R-:W-:Y:S01]  /*0c20*/  UMOV UR8, 0x400 ;  /* 0x0000040000087882 */ /* 0x000fe20000000000 */
[----:B------:R-:W-:Y:S01]  /*0c30*/  UMOV UR6, 0x20 ;  /* 0x0000002000067882 */ /* 0x000fe20000000000 */
[----:B------:R-:W-:Y:S02]  /*0c40*/  ULEA UR8, UR37, UR8, 0x18 ;  /* 0x0000000825087291 */ /* 0x000fe4000f8ec0ff */
[----:B---3--:R-:W-:-:S04]  /*0c50*/  UIADD3 UR12, UPT, UPT, -UR6, 0x100000, URZ ;  /* 0x00100000060c7890 */ /* 0x008fc8000fffe1ff */
[----:B------:R-:W-:Y:S02]  /*0c60*/  USHF.L.U32 UR13, UR12, 0xb, URZ ;  /* 0x0000000b0c0d7899 */ /* 0x000fe400080006ff */
[----:B------:R-:W-:Y:S01]  /*0c70*/  USHF.L.U32 UR12, UR12, 0x1, URZ ;  /* 0x000000010c0c7899 */ /* 0x000fe200080006ff */
[----:B------:R-:W-:Y:S01]  /*0c80*/  ELECT P0, URZ, PT ;  /* 0x0000000000ff782f */ /* 0x000fe20003800000 */
[----:B------:R-:W2:Y:S10]  /*0c90*/  FENCE.VIEW.ASYNC.S ;  /* 0x00000000000073c6 */ /* 0x000eb40000000000 */
[----:B--2---:R2:W3:Y:S01]  /*0ca0*/  SYNCS.EXCH.64 URZ, [UR8+0x250], UR12 ;  /* 0x0002500c08ff75b2 */ /* 0x0044e20008000100 */
[----:B------:R2:W1:Y:S01]  /*0cb0*/  SYNCS.EXCH.64 URZ, [UR8+0x258], UR12 ;  /* 0x0002580c08ff75b2 */ /* 0x0004620008000100 */
[----:B------:R-:W-:Y:S01]  /*0cc0*/  NOP ;  /* 0x0000000000007918 */ /* 0x000fe20000000000 */
.L_x_12:
[----:B------:R-:W4:Y:S01]  /*0cd0*/  SHFL.IDX PT, R0, R100, RZ, 0x1f ;  /* 0x00001fff64007589 */ /* 0x000f2200000e0000 */
[----:B------:R-:W-:Y:S01]  /*0ce0*/  NOP ;  /* 0x0000000000007918 */ /* 0x000fe20000000000 */
[----:B----4-:R-:W-:-:S13]  /*0cf0*/  ISETP.NE.AND P0, PT, R0, 0x4, PT ;  /* 0x000000040000780c */ /* 0x010fda0003f05270 */
[----:B------:R-:W-:Y:S05]  /*0d00*/  @P0 BRA `(.L_x_13) ;  /* 0x0000000000480947 */ /* 0x000fea0003800000 */
[----:B---3--:R-:W-:Y:S01]  /*0d10*/  UMOV UR9, 0x1e0 ;  /* 0x000001e000097882 */ /* 0x008fe20000000000 */
[----:B--2---:R-:W-:Y:S01]  /*0d20*/  UMOV UR8, 0x400 ;  /* 0x0000040000087882 */ /* 0x004fe20000000000 */
[----:B------:R-:W-:Y:S01]  /*0d30*/  USEL UR9, UR9, 0x1a0, UP5 ;  /* 0x000001a009097887 */ /* 0x000fe2000a800000 */
        /* <DEDUP_REMOVED lines=9> */
[----:B------:R-:W2:Y:S02]  /*0dd0*/  FENCE.VIEW.ASYNC.S ;  /* 0x00000000000073c6 */ /* 0x000ea40000000000 */
[----:B--2---:R4:W2:Y:S08]  /*0de0*/  SYNCS.EXCH.64 URZ, [UR8+0x260], UR12 ;  /* 0x0002600c08ff75b2 */ /* 0x0048b00008000100 */
[----:B------:R4:W3:Y:S01]  /*0df0*/  SYNCS.EXCH.64 URZ, [UR8+0x270], UR14 ;  /* 0x0002700e08ff75b2 */ /* 0x0008e20008000100 */
[----:B------:R4:W1:Y:S01]  /*0e00*/  SYNCS.EXCH.64 URZ, [UR8+0x268], UR12 ;  /* 0x0002680c08ff75b2 */ /* 0x0008620008000100 */
[----:B------:R4:W1:Y:S02]  /*0e10*/  SYNCS.EXCH.64 URZ, [UR8+0x278], UR14 ;  /* 0x0002780e08ff75b2 */ /* 0x0008640008000100 */
[----:B----4-:R-:W-:Y:S01]  /*0e20*/  NOP ;  /* 0x0000000000007918 */ /* 0x010fe20000000000 */
.L_x_13:
[----:B------:R-:W4:Y:S01]  /*0e30*/  SHFL.IDX PT, R0, R100, RZ, 0x1f ;  /* 0x00001fff64007589 */ /* 0x000f2200000e0000 */
[----:B------:R-:W-:Y:S01]  /*0e40*/  NOP ;  /* 0x0000000000007918 */ /* 0x000fe20000000000 */
[----:B----4-:R-:W-:-:S13]  /*0e50*/  ISETP.NE.AND P0, PT, R0, 0x5, PT ;  /* 0x000000050000780c */ /* 0x010fda0003f05270 */
[----:B------:R-:W-:Y:S05]  /*0e60*/  @P0 BRA `(.L_x_14) ;  /* 0x0000000000540947 */ /* 0x000fea0003800000 */
[----:B---3--:R-:W-:Y:S01]  /*0e70*/  UMOV UR9, 0x400 ;  /* 0x0000040000097882 */ /* 0x008fe20000000000 */
[----:B--2---:R-:W-:Y:S01]  /*0e80*/  UMOV UR8, 0x1 ;  /* 0x0000000100087882 */ /* 0x004fe20000000000 */
        /* <DEDUP_REMOVED lines=13> */
[----:B------:R4:W1:Y:S01]  /*0f60*/  SYNCS.EXCH.64 URZ, [UR9+0x2a8], UR14 ;  /* 0x0002a80e09ff75b2 */ /* 0x0008620008000100 */
[----:B------:R4:W1:Y:S01]  /*0f70*/  SYNCS.EXCH.64 URZ, [UR9+0x290], UR12 ;  /* 0x0002900c09ff75b2 */ /* 0x0008620008000100 */
[----:B------:R4:W1:Y:S01]  /*0f80*/  SYNCS.EXCH.64 URZ, [UR9+0x2b0], UR14 ;  /* 0x0002b00e09ff75b2 */ /* 0x0008620008000100 */
[----:B------:R4:W1:Y:S01]  /*0f90*/  SYNCS.EXCH.64 URZ, [UR9+0x298], UR12 ;  /* 0x0002980c09ff75b2 */ /* 0x0008620008000100 */
[----:B------:R4:W1:Y:S02]  /*0fa0*/  SYNCS.EXCH.64 URZ, [UR9+0x2b8], UR14 ;  /* 0x0002b80e09ff75b2 */ /* 0x0008640008000100 */
[----:B----4-:R-:W-:Y:S01]  /*0fb0*/  NOP ;  /* 0x0000000000007918 */ /* 0x010fe20000000000 */
.L_x_14:
[----:B------:R-:W4:Y:S01]  /*0fc0*/  SHFL.IDX PT, R0, R100, RZ, 0x1f ;  /* 0x00001fff64007589 */ /* 0x000f2200000e0000 */
[----:B------:R-:W-:Y:S01]  /*0fd0*/  ISETP.NE.OR P1, PT, RZ, UR10, !P1 ;  /* 0x0000000aff007c0c */ /* 0x000fe2000cf25670 */
[----:B------:R-:W-:Y:S01]  /*0fe0*/  NOP ;  /* 0x0000000000007918 */ /* 0x000fe20000000000 */
[----:B----4-:R-:W-:-:S13]  /*0ff0*/  ISETP.NE.AND P0, PT, R0, 0x3, PT ;  /* 0x000000030000780c */ /* 0x010fda0003f05270 */
[----:B------:R-:W-:Y:S05]  /*1000*/  @P0 BRA `(.L_x_15) ;  /* 0x0000000000340947 */ /* 0x000fea0003800000 */
[----:B--2---:R-:W-:Y:S01]  /*1010*/  UMOV UR8, 0x400 ;  /* 0x0000040000087882 */ /* 0x004fe20000000000 */
[----:B------:R-:W-:Y:S01]  /*1020*/  UMOV UR6, 0x20 ;  /* 0x0000002000067882 */ /* 0x000fe20000000000 */
[----:B------:R-:W-:Y:S02]  /*1030*/  ULEA UR8, UR37, UR8, 0x18 ;  /* 0x0000000825087291 */ /* 0x000fe4000f8ec0ff */
[----:B---3--:R-:W-:-:S04]  /*1040*/  UIADD3 UR12, UPT, UPT, -UR6, 0x100000, URZ ;  /* 0x00100000060c7890 */ /* 0x008fc8000fffe1ff */
[----:B------:R-:W-:Y:S02]  /*1050*/  USHF.L.U32 UR13, UR12, 0xb, URZ ;  /* 0x0000000b0c0d7899 */ /* 0x000fe400080006ff */
[----:B------:R-:W-:Y:S01]  /*1060*/  USHF.L.U32 UR12, UR12, 0x1, URZ ;  /* 0x000000010c0c7899 */ /* 0x000fe200080006ff */
[----:B------:R-:W-:Y:S01]  /*1070*/  ELECT P0, URZ, PT ;  /* 0x0000000000ff782f */ /* 0x000fe20003800000 */
[----:B------:R-:W2:Y:S10]  /*1080*/  FENCE.VIEW.ASYNC.S ;  /* 0x00000000000073c6 */ /* 0x000eb40000000000 */
[----:B--2---:R4:W2:Y:S01]  /*1090*/  SYNCS.EXCH.64 URZ, [UR8+0x2c0], UR12 ;  /* 0x0002c00c08ff75b2 */ /* 0x0048a20008000100 */
[----:B------:R4:W3:Y:S01]  /*10a0*/  SYNCS.EXCH.64 URZ, [UR8+0x2d0], UR12 ;  /* 0x0002d00c08ff75b2 */ /* 0x0008e20008000100 */
[----:B------:R4:W1:Y:S01]  /*10b0*/  SYNCS.EXCH.64 URZ, [UR8+0x2c8], UR12 ;  /* 0x0002c80c08ff75b2 */ /* 0x0008620008000100 */
[----:B------:R4:W1:Y:S02]  /*10c0*/  SYNCS.EXCH.64 URZ, [UR8+0x2d8], UR12 ;  /* 0x0002d80c08ff75b2 */ /* 0x0008640008000100 */
[----:B----4-:R-:W-:Y:S01]  /*10d0*/  NOP ;  /* 0x0000000000007918 */ /* 0x010fe20000000000 */
.L_x_15:
[----:B------:R-:W-:Y:S01]  /*10e0*/  VOTEU.ALL UP1, P1 ;  /* 0x0000000000ff7886 */ /* 0x000fe20000820000 */
[----:B--2---:R-:W2:Y:S01]  /*10f0*/  LDCU UR8, c[0x0][0x36c] ;  /* 0x00006d80ff0877ac */ /* 0x004ea20008000800 */
[----:B------:R-:W-:Y:S01]  /*1100*/  NOP ;  /* 0x0000000000007918 */ /* 0x000fe20000000000 */
[----:B------:R-:W-:Y:S01]  /*1110*/  LOP3.LUT R2, R96, 0x1f, RZ, 0xc0, !PT ;  /* 0x0000001f60027812 */ /* 0x000fe200078ec0ff */
[----:B---3--:R-:W-:Y:S01]  /*1120*/  UMOV UR12, 0x20 ;  /* 0x00000020000c7882 */ /* 0x008fe20000000000 */
[----:B------:R-:W-:Y:S01]  /*1130*/  @!UP1 UMOV UR6, 0x400 ;  /* 0x0000040000069882 */ /* 0x000fe20000000000 */
[----:B------:R-:W-:-:S04]  /*1140*/  @!UP1 UIADD3 UR12, UPT, UPT, -UR12, 0x100000, URZ ;  /* 0x001000000c0c9890 */ /* 0x000fc8000fffe1ff */
[----:B------:R-:W-:Y:S02]  /*1150*/  @!UP1 USHF.L.U32 UR13, UR12, 0xb, URZ ;  /* 0x0000000b0c0d9899 */ /* 0x000fe400080006ff */
[----:B------:R-:W-:Y:S02]  /*1160*/  @!UP1 USHF.L.U32 UR12, UR12, 0x1, URZ ;  /* 0x000000010c0c9899 */ /* 0x000fe400080006ff */
[----:B------:R-:W-:Y:S01]  /*1170*/  @!UP1 ULEA UR6, UR37, UR6, 0x18 ;  /* 0x0000000625069291 */ /* 0x000fe2000f8ec0ff */
[----:B------:R-:W-:Y:S01]  /*1180*/  VOTEU.ALL UP1, P1 ;  /* 0x0000000000ff7886 */ /* 0x000fe20000820000 */
[----:B------:R-:W-:Y:S01]  /*1190*/  UISETP.NE.AND UP4, UPT, UR10, URZ, UPT ;  /* 0x000000ff0a00728c */ /* 0x000fe2000bf85270 */
[----:B------:R-:W3:Y:S09]  /*11a0*/  FENCE.VIEW.ASYNC.S ;  /* 0x00000000000073c6 */ /* 0x000ef20000000000 */
[----:B---3--:R3:W4:Y:S01]  /*11b0*/  @!UP1 SYNCS.EXCH.64 URZ, [UR6+0x2e0], UR12 ;  /* 0x0002e00c06ff95b2 */ /* 0x0087220008000100 */
[----:B--2---:R-:W-:-:S09]  /*11c0*/  UISETP.EQ.U32.AND UP1, UPT, UR8, 0x1, UPT ;  /* 0x000000010800788c */ /* 0x004fd2000bf22070 */
[----:B------:R-:W-:Y:S05]  /*11d0*/  BRA.U !UP1, `(.L_x_16) ;  /* 0x0000000109087547 */ /* 0x000fea000b800000 */
[----:B-1--4-:R-:W-:Y:S01]  /*11e0*/  UCGABAR_ARV ;  /* 0x00000000000079c7 */ /* 0x012fe20008000000 */
[----:B------:R-:W-:Y:S05]  /*11f0*/  BRA `(.L_x_17) ;  /* 0x0000000000047947 */ /* 0x000fea0003800000 */
.L_x_16:
[----:B-1--4-:R-:W-:Y:S01]  /*1200*/  NOP ;  /* 0x0000000000007918 */ /* 0x012fe20000000000 */
.L_x_17:
[----:B------:R-:W1:Y:S01]  /*1210*/  S2R R15, SR_CTAID.Y ;  /* 0x00000000000f7919 */ /* 0x000e620000002600 */
[----:B------:R-:W-:-:S05]  /*1220*/  CS2R.32 R91, SR_CgaSize ;  /* 0x00000000005b7805 */ /* 0x000fca0000008a00 */
[----:B------:R-:W-:-:S05]  /*1230*/  IMAD R91, R91, -0xa0, RZ ;  /* 0xffffff605b5b7824 */ /* 0x000fca00078e02ff */
[----:B---3--:R-:W-:-:S14]  /*1240*/  R2UR UR6, R91 ;  /* 0x000000005b0672ca */ /* 0x008fdc00000e0000 */
[----:B------:R-:W2:Y:S01]  /*1250*/  LDCU UR6, c[0x0][UR6+0x2b4] ;  /* 0x00005680060677ac */ /* 0x000ea20008000800 */
[----:B------:R-:W-:-:S05]  /*1260*/  CS2R.32 R0, SR_CgaSize ;  /* 0x0000000000007805 */ /* 0x000fca0000008a00 */
[----:B------:R-:W-:-:S06]  /*1270*/  IMAD R0, R0, -0xa0, RZ ;  /* 0xffffff6000007824 */ /* 0x000fcc00078e02ff */
[----:B------:R-:W3:Y:S01]  /*1280*/  LDC R0, c[0x0][R0+0x2a4] ;  /* 0x0000a90000007b82 */ /* 0x000ee20000000800 */
[----:B------:R-:W-:Y:S01]  /*1290*/  PRMT R10, RZ, 0x7610, R10 ;  /* 0x00007610ff0a7816 */ /* 0x000fe2000000000a */
[----:B------:R-:W4:Y:S01]  /*12a0*/  S2R R3, SR_CTAID.X ;  /* 0x0000000000037919 */ /* 0x000f220000002500 */
[----:B------:R-:W-:-:S05]  /*12b0*/  CS2R.32 R91, SR_CgaSize ;  /* 0x00000000005b7805 */ /* 0x000fca0000008a00 */
[----:B------:R-:W-:-:S05]  /*12c0*/  IMAD R91, R91, -0xa0, RZ ;  /* 0xffffff605b5b7824 */ /* 0x000fca00078e02ff */
[----:B------:R-:W-:-:S14]  /*12d0*/  R2UR UR8, R91 ;  /* 0x000000005b0872ca */ /* 0x000fdc00000e0000 */
[----:B------:R-:W3:Y:S01]  /*12e0*/  LDCU UR8, c[0x0][UR8+0x2b0] ;  /* 0x00005600080877ac */ /* 0x000ee20008000800 */
[----:B------:R-:W-:Y:S01]  /*12f0*/  UISETP.NE.AND UP2, UPT, UR10, 0x2, UPT ;  /* 0x000000020a00788c */ /* 0x000fe2000bf45270 */
[----:B------:R-:W2:Y:S01]  /*1300*/  LDC R11, c[0x0][0xb24] ;  /* 0x0002c900ff0b7b82 */ /* 0x000ea20000000800 */
[----:B------:R-:W-:-:S05]  /*1310*/  CS2R.32 R4, SR_CgaSize ;  /* 0x0000000000047805 */ /* 0x000fca0000008a00 */
[----:B------:R-:W-:-:S06]  /*1320*/  IMAD R4, R4, -0xa0, RZ ;  /* 0xffffff6004047824 */ /* 0x000fcc00078e02ff */
[----:B------:R-:W3:Y:S08]  /*1330*/  LDC R4, c[0x0][R4+0x2a0] ;  /* 0x0000a80004047b82 */ /* 0x000ef00000000800 */
[----:B------:R-:W3:Y:S01]  /*1340*/  LDC R40, c[0x0][0xb24] ;  /* 0x0002c900ff287b82 */ /* 0x000ee20000000800 */
[----:B-1----:R-:W-:-:S07]  /*1350*/  I2FP.F32.U32 R90, R15 ;  /* 0x0000000f005a7245 */ /* 0x002fce0000201000 */
[----:B------:R-:W1:Y:S01]  /*1360*/  S2UR UR36, SR_CTAID.Z ;  /* 0x00000000002479c3 */ /* 0x000e620000002700 */
[----:B--2---:R-:W-:Y:S01]  /*1370*/  ISETP.GE.AND P0, PT, R11, 0x1, PT ;  /* 0x000000010b00780c */ /* 0x004fe20003f06270 */
[----:B----4-:R-:W-:Y:S01]  /*1380*/  IMAD.MOV.U32 R14, RZ, RZ, R3 ;  /* 0x000000ffff0e7224 */ /* 0x010fe200078e0003 */
[----:B------:R-:W-:Y:S01]  /*1390*/  I2FP.F32.U32 R91, R3 ;  /* 0x00000003005b7245 */ /* 0x000fe20000201000 */
[----:B------:R-:W-:Y:S01]  /*13a0*/  FMUL R90, R90, UR6 ;  /* 0x000000065a5a7c20 */ /* 0x000fe20008400000 */
[----:B------:R-:W2:Y:S03]  /*13b0*/  LDCU UR6, c[0x0][0xb30] ;  /* 0x00016600ff0677ac */ /* 0x000ea60008000800 */
[----:B---3--:R-:W-:Y:S02]  /*13c0*/  FMUL R91, R91, UR8 ;  /* 0x000000085b5b7c20 */ /* 0x008fe40008400000 */
[----:B------:R-:W3:Y:S08]  /*13d0*/  F2I.U32.TRUNC.NTZ R90, R90 ;  /* 0x0000005a005a7305 */ /* 0x000ef0000020f000 */
[----:B------:R-:W4:Y:S01]  /*13e0*/  F2I.U32.TRUNC.NTZ R91, R91 ;  /* 0x0000005b005b7305 */ /* 0x000f22000020f000 */
[----:B--2---:R-:W-:Y:S01]  /*13f0*/  UISETP.NE.AND UP3, UPT, UR6, 0x1, UPT ;  /* 0x000000010600788c */ /* 0x004fe2000bf65270 */
[----:B---3--:R-:W-:-:S05]  /*1400*/  IADD3 R90, PT, PT, -R90, RZ, RZ ;  /* 0x000000ff5a5a7210 */ /* 0x008fca0007ffe1ff */
[----:B------:R-:W-:Y:S01]  /*1410*/  IMAD R90, R0, R90, R15 ;  /* 0x0000005a005a7224 */ /* 0x000fe200078e020f */
[----:B------:R-:W-:Y:S01]  /*1420*/  PRMT R0, RZ, 0x7610, R0 ;  /* 0x00007610ff007816 */ /* 0x000fe20000000000 */
[----:B----4-:R-:W-:-:S04]  /*1430*/  IMAD.MOV R91, RZ, RZ, -R91 ;  /* 0x000000ffff5b7224 */ /* 0x010fc800078e0a5b */
[----:B------:R-:W-:Y:S01]  /*1440*/  IMAD R91, R4, R91, R3 ;  /* 0x0000005b045b7224 */ /* 0x000fe200078e0203 */
[----:B-1----:R-:W-:Y:S06]  /*1450*/  BRA.U UP4, `(.L_x_18) ;  /* 0x0000000104247547 */ /* 0x002fec000b800000 */
[----:B------:R-:W-:Y:S01]  /*1460*/  ISETP.NE.AND P1, PT, R90, RZ, PT ;  /* 0x000000ff5a00720c */ /* 0x000fe20003f25270 */
[----:B------:R-:W-:Y:S01]  /*1470*/  IMAD.MOV.U32 R0, RZ, RZ, 0x3 ;  /* 0x00000003ff007424 */ /* 0x000fe200078e00ff */
[C---:B------:R-:W-:Y:S02]  /*1480*/  LOP3.LUT R4, R91.reuse, 0xfffffffe, RZ, 0xc0, !PT ;  /* 0xfffffffe5b047812 */ /* 0x040fe400078ec0ff */
[----:B------:R-:W-:Y:S02]  /*1490*/  ISETP.LT.U32.OR P1, PT, R91, 0x2, !P1 ;  /* 0x000000025b00780c */ /* 0x000fe40004f21470 */
[----:B------:R-:W-:Y:S02]  /*14a0*/  SHF.L.U32 R0, R0, R4, RZ ;  /* 0x0000000400007219 */ /* 0x000fe400000006ff */
[----:B------:R-:W-:Y:S02]  /*14b0*/  SEL R6, RZ, 0x1, !P1 ;  /* 0x00000001ff067807 */ /* 0x000fe40004800000 */
[----:B------:R-:W-:-:S05]  /*14c0*/  SEL R5, RZ, 0x2, !P1 ;  /* 0x00000002ff057807 */ /* 0x000fca0004800000 */
[----:B------:R-:W-:-:S05]  /*14d0*/  IMAD.IADD R5, R6, 0x1, R5 ;  /* 0x0000000106057824 */ /* 0x000fca00078e0205 */
[----:B------:R-:W-:Y:S02]  /*14e0*/  PRMT R10, R5, 0x7610, R10 ;  /* 0x00007610050a7816 */ /* 0x000fe4000000000a */
.L_x_18:
[----:B------:R-:W-:Y:S05]  /*14f0*/  @!P0 BRA `(.L_x_19) ;  /* 0x0000000000b88947 */ /* 0x000fea0003800000 */
[----:B------:R-:W1:Y:S01]  /*1500*/  LDC.64 R6, c[0x0][0xb18] ;  /* 0x0002c600ff067b82 */ /* 0x000e620000000a00 */
[----:B------:R-:W-:-:S07]  /*1510*/  ISETP.NE.AND P0, PT, R11, 0x1, PT ;  /* 0x000000010b00780c */ /* 0x000fce0003f05270 */
[----:B------:R-:W2:Y:S08]  /*1520*/  LDC R14, c[0x0][0xb0c] ;  /* 0x0002c300ff0e7b82 */ /* 0x000eb00000000800 */
[----:B------:R-:W3:Y:S08]  /*1530*/  LDC R16, c[0x0][0x370] ;  /* 0x0000dc00ff107b82 */ /* 0x000ef00000000800 */
[----:B------:R-:W4:Y:S01]  /*1540*/  LDC R13, c[0x0][0x374] ;  /* 0x0000dd00ff0d7b82 */ /* 0x000f220000000800 */
[----:B-1----:R-:W-:-:S07]  /*1550*/  ISETP.NE.AND P1, PT, R6, 0x1, PT ;  /* 0x000000010600780c */ /* 0x002fce0003f25270 */
[----:B------:R-:W3:Y:S01]  /*1560*/  LDC.64 R8, c[0x0][0xb10] ;  /* 0x0002c400ff087b82 */ /* 0x000ee20000000a00 */
[----:B--2---:R-:W-:-:S07]  /*1570*/  ISETP.NE.AND P2, PT, R14, 0x1, PT ;  /* 0x000000010e00780c */ /* 0x004fce0003f45270 */
[----:B------:R-:W1:Y:S08]  /*1580*/  LDC R12, c[0x0][0xb20] ;  /* 0x0002c800ff0c7b82 */ /* 0x000e700000000800 */
[----:B------:R-:W2:Y:S01]  /*1590*/  LDC.64 R4, c[0x0][0xb28] ;  /* 0x0002ca00ff047b82 */ /* 0x000ea20000000a00 */
[----:B----4-:R-:W-:-:S04]  /*15a0*/  IMAD.HI.U32 R17, R13, R7, RZ ;  /* 0x000000070d117227 */ /* 0x010fc800078e00ff */
[----:B------:R-:W-:-:S04]  /*15b0*/  IMAD.HI.U32 R7, R15, R7, RZ ;  /* 0x000000070f077227 */ /* 0x000fc800078e00ff */
[----:B---3--:R-:W-:-:S05]  /*15c0*/  IMAD.HI.U32 R18, R16, R8, RZ ;  /* 0x0000000810127227 */ /* 0x008fca00078e00ff */
[-C--:B------:R-:W-:Y:S01]  /*15d0*/  @P2 SHF.R.U32.HI R16, RZ, R9.reuse, R18 ;  /* 0x00000009ff102219 */ /* 0x080fe20000011612 */
[----:B------:R-:W-:Y:S01]  /*15e0*/  IMAD.HI.U32 R18, R3, R8, RZ ;  /* 0x0000000803127227 */ /* 0x000fe200078e00ff */
[-C--:B-1----:R-:W-:Y:S02]  /*15f0*/  @P1 SHF.R.U32.HI R13, RZ, R12.reuse, R17 ;  /* 0x0000000cff0d1219 */ /* 0x082fe40000011611 */
[----:B------:R-:W-:Y:S02]  /*1600*/  SHF.R.U32.HI R7, RZ, R12, R7 ;  /* 0x0000000cff077219 */ /* 0x000fe40000011607 */
[----:B------:R-:W-:Y:S02]  /*1610*/  SHF.R.U32.HI R18, RZ, R9, R18 ;  /* 0x00000009ff127219 */ /* 0x000fe40000011612 */
[----:B------:R-:W-:Y:S01]  /*1620*/  SEL R7, R15, R7, !P1 ;  /* 0x000000070f077207 */ /* 0x000fe20004800000 */
[----:B--2---:R-:W-:Y:S01]  /*1630*/  IMAD.HI.U32 R17, R13, R4, RZ ;  /* 0x000000040d117227 */ /* 0x004fe200078e00ff */
[----:B------:R-:W-:-:S03]  /*1640*/  SEL R18, R3, R18, !P2 ;  /* 0x0000001203127207 */ /* 0x000fc60005000000 */
[----:B------:R-:W-:Y:S01]  /*1650*/  IMAD.HI.U32 R8, R16, R4, RZ ;  /* 0x0000000410087227 */ /* 0x000fe200078e00ff */
[----:B------:R-:W-:-:S04]  /*1660*/  @P0 SHF.R.U32.HI R13, RZ, R5, R17 ;  /* 0x00000005ff0d0219 */ /* 0x000fc80000011611 */
[----:B------:R-:W-:Y:S01]  /*1670*/  @P0 SHF.R.U32.HI R16, RZ, R5, R8 ;  /* 0x00000005ff100219 */ /* 0x000fe20000011608 */
[----:B------:R-:W-:-:S04]  /*1680*/  IMAD R13, R13, R11, RZ ;  /* 0x0000000b0d0d7224 */ /* 0x000fc800078e02ff */
[----:B------:R-:W-:Y:S01]  /*1690*/  IMAD R8, R16, R11, RZ ;  /* 0x0000000b10087224 */ /* 0x000fe200078e02ff */
[----:B------:R-:W-:-:S04]  /*16a0*/  ISETP.GE.AND P1, PT, R7, R13, PT ;  /* 0x0000000d0700720c */ /* 0x000fc80003f26270 */
[----:B------:R-:W-:Y:S01]  /*16b0*/  ISETP.GE.OR P1, PT, R18, R8, P1 ;  /* 0x000000081200720c */ /* 0x000fe20000f26670 */
[----:B------:R-:W-:-:S05]  /*16c0*/  IMAD.HI.U32 R8, R7, R4, RZ ;  /* 0x0000000407087227 */ /* 0x000fca00078e00ff */
[----:B------:R-:W-:-:S04]  /*16d0*/  SHF.R.U32.HI R8, RZ, R5, R8 ;  /* 0x00000005ff087219 */ /* 0x000fc80000011608 */
[----:B------:R-:W-:-:S03]  /*16e0*/  SEL R8, R7, R8, !P0 ;  /* 0x0000000807087207 */ /* 0x000fc60004000000 */
[----:B------:R-:W-:Y:S01]  /*16f0*/  @!P1 IMAD.HI.U32 R9, R18, R4, RZ ;  /* 0x0000000412099227 */ /* 0x000fe200078e00ff */
[----:B------:R-:W-:-:S04]  /*1700*/  IADD3 R4, PT, PT, -R8, RZ, RZ ;  /* 0x000000ff08047210 */ /* 0x000fc80007ffe1ff */
[----:B------:R-:W-:Y:S01]  /*1710*/  @!P1 SHF.R.U32.HI R5, RZ, R5, R9 ;  /* 0x00000005ff059219 */ /* 0x000fe20000011609 */
[----:B------:R-:W-:Y:S01]  /*1720*/  IMAD R4, R11, R4, R7 ;  /* 0x000000040b047224 */ /* 0x000fe200078e0207 */
[----:B------:R-:W-:Y:S02]  /*1730*/  IADD3 R9, PT, PT, -R7, RZ, RZ ;  /* 0x000000ff07097210 */ /* 0x000fe40007ffe1ff */
[----:B------:R-:W-:-:S03]  /*1740*/  @!P1 SEL R5, R18, R5, !P0 ;  /* 0x0000000512059207 */ /* 0x000fc60004000000 */
[----:B------:R-:W-:Y:S02]  /*1750*/  IMAD R9, R6, R9, R15 ;  /* 0x0000000906097224 */ /* 0x000fe400078e020f */
[--C-:B------:R-:W-:Y:S02]  /*1760*/  @!P1 IMAD.IADD R8, R8, 0x1, -R5.reuse ;  /* 0x0000000108089824 */ /* 0x100fe400078e0a05 */
[----:B------:R-:W-:Y:S01]  /*1770*/  @!P1 IMAD R5, R4, R16, R5 ;  /* 0x0000001004059224 */ /* 0x000fe200078e0205 */
[----:B------:R-:W-:Y:S01]  /*1780*/  IADD3 R4, PT, PT, -R18, RZ, RZ ;  /* 0x000000ff12047210 */ /* 0x000fe20007ffe1ff */
[----:B------:R-:W-:Y:S02]  /*1790*/  @!P1 IMAD R7, R8, R11, R18 ;  /* 0x0000000b08079224 */ /* 0x000fe400078e0212 */
[----:B------:R-:W-:Y:S02]  /*17a0*/  @!P1 IMAD.MOV.U32 R18, RZ, RZ, R5 ;  /* 0x000000ffff129224 */ /* 0x000fe400078e0005 */
[----:B------:R-:W-:-:S02]  /*17b0*/  IMAD R4, R14, R4, R3 ;  /* 0x000000040e047224 */ /* 0x000fc400078e0203 */
[----:B------:R-:W-:Y:S02]  /*17c0*/  IMAD R15, R7, R6, R9 ;  /* 0x00000006070f7224 */ /* 0x000fe400078e0209 */
[----:B------:R-:W-:Y:S02]  /*17d0*/  IMAD R14, R18, R14, R4 ;  /* 0x0000000e120e7224 */ /* 0x000fe400078e0204 */
.L_x_19:
[----:B------:R-:W-:Y:S05]  /*17e0*/  BRA.U UP3, `(.L_x_20) ;  /* 0x0000000103407547 */ /* 0x000fea000b800000 */
[----:B------:R-:W1:Y:S08]  /*17f0*/  LDC.64 R6, c[0x0][0xb10] ;  /* 0x0002c400ff067b82 */ /* 0x000e700000000a00 */
[----:B------:R-:W2:Y:S08]  /*1800*/  LDC.64 R4, c[0x0][0xb18] ;  /* 0x0002c600ff047b82 */ /* 0x000eb00000000a00 */
[----:B------:R-:W3:Y:S08]  /*1810*/  LDC R8, c[0x0][0xb20] ;  /* 0x0002c800ff087b82 */ /* 0x000ef00000000800 */
[----:B------:R-:W4:Y:S01]  /*1820*/  LDC R9, c[0x0][0xb0c] ;  /* 0x0002c300ff097b82 */ /* 0x000f220000000800 */
[----:B-1----:R-:W-:-:S05]  /*1830*/  IMAD.HI.U32 R6, R14, R6, RZ ;  /* 0x000000060e067227 */ /* 0x002fca00078e00ff */
[----:B------:R-:W-:Y:S01]  /*1840*/  SHF.R.U32.HI R6, RZ, R7, R6 ;  /* 0x00000007ff067219 */ /* 0x000fe20000011606 */
[----:B--2---:R-:W-:Y:S01]  /*1850*/  IMAD.HI.U32 R5, R15, R5, RZ ;  /* 0x000000050f057227 */ /* 0x004fe200078e00ff */
[----:B------:R-:W-:-:S04]  /*1860*/  ISETP.NE.AND P0, PT, R4, 0x1, PT ;  /* 0x000000010400780c */ /* 0x000fc80003f05270 */
[----:B---3--:R-:W-:-:S04]  /*1870*/  SHF.R.U32.HI R5, RZ, R8, R5 ;  /* 0x00000008ff057219 */ /* 0x008fc80000011605 */
[----:B------:R-:W-:Y:S02]  /*1880*/  SEL R5, R15, R5, !P0 ;  /* 0x000000050f057207 */ /* 0x000fe40004000000 */
[----:B----4-:R-:W-:-:S04]  /*1890*/  ISETP.NE.AND P1, PT, R9, 0x1, PT ;  /* 0x000000010900780c */ /* 0x010fc80003f25270 */
[----:B------:R-:W-:-:S05]  /*18a0*/  SEL R7, R14, R6, !P1 ;  /* 0x000000060e077207 */ /* 0x000fca0004800000 */
[----:B------:R-:W-:Y:S02]  /*18b0*/  IMAD.IADD R6, R5, 0x1, -R7 ;  /* 0x0000000105067824 */ /* 0x000fe400078e0a07 */
[----:B------:R-:W-:Y:S02]  /*18c0*/  IMAD.IADD R5, R7, 0x1, -R5 ;  /* 0x0000000107057824 */ /* 0x000fe400078e0a05 */
[----:B------:R-:W-:Y:S02]  /*18d0*/  IMAD R14, R6, R9, R14 ;  /* 0x00000009060e7224 */ /* 0x000fe400078e020e */
[----:B------:R-:W-:Y:S02]  /*18e0*/  IMAD R15, R5, R4, R15 ;  /* 0x00000004050f7224 */ /* 0x000fe400078e020f */
.L_x_20:
[----:B------:R-:W-:Y:S05]  /*18f0*/  BRA.U !UP1, `(.L_x_21) ;  /* 0x00000001090c7547 */ /* 0x000fea000b800000 */
[----:B------:R-:W-:Y:S01]  /*1900*/  UCGABAR_WAIT ;  /* 0x0000000000007dc7 */ /* 0x000fe20008000000 */
[----:B------:R-:W-:Y:S01]  /*1910*/  CCTL.IVALL ;  /* 0x00000000ff00798f */ /* 0x000fe20002000000 */
[----:B------:R-:W-:Y:S05]  /*1920*/  BRA `(.L_x_22) ;  /* 0x0000000000047947 */ /* 0x000fea0003800000 */
.L_x_21:
[----:B------:R-:W-:Y:S06]  /*1930*/  BAR.SYNC.DEFER_BLOCKING 0x0 ;  /* 0x0000000000007b1d */ /* 0x000fec0000010000 */
.L_x_22:
[----:B------:R-:W-:Y:S05]  /*1940*/  BRA.U UP2, `(.L_x_23) ;  /* 0x0000002502347547 */ /* 0x000fea000b800000 */
[----:B------:R-:W1:Y:S01]  /*1950*/  LDCU UR15, c[0x0][0x38c] ;  /* 0x00007180ff0f77ac */ /* 0x000e620008000800 */
[----:B------:R-:W2:Y:S01]  /*1960*/  LDC R8, c[0x0][0x370] ;  /* 0x0000dc00ff087b82 */ /* 0x000ea20000000800 */
[C---:B------:R-:W-:Y:S01]  /*1970*/  IMAD.SHL.U32 R19, R3.reuse, 0x20, RZ ;  /* 0x0000002003137824 */ /* 0x040fe200078e00ff */
[----:B------:R-:W-:Y:S01]  /*1980*/  PLOP3.LUT P1, PT, PT, PT, UP5, 0x80, 0x8 ;  /* 0x000000000008781c */ /* 0x000fe20003f2f058 */
[----:B------:R-:W-:Y:S01]  /*1990*/  UISETP.NE.AND UP1, UPT, UR10, URZ, UPT ;  /* 0x000000ff0a00728c */ /* 0x000fe2000bf25270 */
[----:B------:R-:W-:Y:S01]  /*19a0*/  ISETP.NE.AND P4, PT, R2, RZ, P5 ;  /* 0x000000ff0200720c */ /* 0x000fe20002f85270 */
[----:B------:R-:W-:Y:S01]  /*19b0*/  IMAD.SHL.U32 R18, R3, 0x40, RZ ;  /* 0x0000004003127824 */ /* 0x000fe200078e00ff */
[----:B------:R-:W-:Y:S01]  /*19c0*/  PLOP3.LUT P1, PT, P1, PT, PT, 0x8, 0x80 ;  /* 0x000000000080781c */ /* 0x000fe20000f2e170 */
[----:B------:R-:W-:Y:S01]  /*19d0*/  IMAD.MOV.U32 R17, RZ, RZ, 0x1 ;  /* 0x00000001ff117424 */ /* 0x000fe200078e00ff */
[----:B------:R-:W3:Y:S01]  /*19e0*/  LDC R0, c[0x0][0x374] ;  /* 0x0000dd00ff007b82 */ /* 0x000ee20000000800 */
[----:B------:R-:W-:Y:S01]  /*19f0*/  IMAD.MOV.U32 R16, RZ, RZ, RZ ;  /* 0x000000ffff107224 */ /* 0x000fe200078e00ff */
[----:B------:R-:W-:Y:S01]  /*1a00*/  CS2R R12, SRZ ;  /* 0x00000000000c7805 */ /* 0x000fe2000001ff00 */
[----:B------:R-:W-:Y:S01]  /*1a10*/  IMAD.MOV.U32 R11, RZ, RZ, 0x1 ;  /* 0x00000001ff0b7424 */ /* 0x000fe200078e00ff */
[----:B------:R-:W-:Y:S01]  /*1a20*/  LOP3.LUT R19, R19, 0x20, RZ, 0xc0, !PT ;  /* 0x0000002013137812 */ /* 0x000fe200078ec0ff */
[----:B------:R-:W4:Y:S01]  /*1a30*/  LDCU.64 UR24, c[0x0][0x348] ;  /* 0x00006900ff1877ac */ /* 0x000f220008000a00 */
[----:B-1----:R-:W-:-:S02]  /*1a40*/  UIADD3 UR4, UPT, UPT, UR15, 0x3f, URZ ;  /* 0x0000003f0f047890 */ /* 0x002fc4000fffe0ff */
[----:B------:R-:W-:Y:S02]  /*1a50*/  USEL UR7, UR7, 0x2, UP1 ;  /* 0x0000000207077887 */ /* 0x000fe40008800000 */
[----:B------:R-:W-:Y:S01]  /*1a60*/  USHF.R.S32.HI UR22, URZ, 0x1f, UR4 ;  /* 0x0000001fff167899 */ /* 0x000fe20008011404 */
[----:B------:R-:W-:-:S03]  /*1a70*/  UMOV UR13, URZ ;  /* 0x000000ff000d7c82 */ /* 0x000fc60008000000 */
[----:B------:R-:W-:Y:S02]  /*1a80*/  ULEA.HI UR22, UR22, UR4, URZ, 0x6 ;  /* 0x0000000416167291 */ /* 0x000fe4000f8f30ff */
[----:B------:R-:W-:Y:S02]  /*1a90*/  UIADD3 UR4, UPT, UPT, UR15, -0x1, URZ ;  /* 0xffffffff0f047890 */ /* 0x000fe4000fffe0ff */
[----:B------:R-:W-:Y:S02]  /*1aa0*/  USHF.R.S32.HI UR22, URZ, 0x6, UR22 ;  /* 0x00000006ff167899 */ /* 0x000fe40008011416 */
[----:B------:R-:W-:Y:S02]  /*1ab0*/  UISETP.GE.U32.AND UP2, UPT, UR4, -0x7f, UPT ;  /* 0xffffff810400788c */ /* 0x000fe4000bf46070 */
[----:B------:R-:W-:Y:S02]  /*1ac0*/  UISETP.LT.U32.AND UP0, UPT, UR22, 0x24, UPT ;  /* 0x000000241600788c */ /* 0x000fe4000bf01070 */
[----:B------:R-:W-:-:S02]  /*1ad0*/  UIADD3 UR15, UPT, UPT, UR15, 0x7e, URZ ;  /* 0x0000007e0f0f7890 */ /* 0x000fc4000fffe0ff */
[----:B------:R-:W-:-:S04]  /*1ae0*/  USEL UR21, UR22, 0x24, UP0 ;  /* 0x0000002416157887 */ /* 0x000fc80008000000 */
[----:B------:R-:W-:Y:S02]  /*1af0*/  UIADD3 UR6, UPT, UPT, UR21, -0x1, URZ ;  /* 0xffffffff15067890 */ /* 0x000fe4000fffe0ff */
[----:B------:R-:W-:Y:S02]  /*1b00*/  @UP2 UIADD3 UR6, UPT, UPT, UR21, URZ, URZ ;  /* 0x000000ff15062290 */ /* 0x000fe4000fffe0ff */
[----:B------:R-:W-:Y:S02]  /*1b10*/  UIADD3 UR14, UPT, UPT, UR22, -UR21, URZ ;  /* 0x80000015160e7290 */ /* 0x000fe4000fffe0ff */
[----:B------:R-:W-:Y:S02]  /*1b20*/  UIADD3 UR5, UPT, UPT, UR6, 0x1, URZ ;  /* 0x0000000106057890 */ /* 0x000fe4000fffe0ff */
[----:B--2-4-:R-:W-:-:S12]  /*1b30*/  UIADD3 UR6, UPT, UPT, -UR6, URZ, URZ ;  /* 0x000000ff06067290 */ /* 0x014fd8000fffe1ff */
.L_x_43:
[----:B------:R-:W-:Y:S01]  /*1b40*/  UISETP.NE.AND UP0, UPT, UR37, URZ, UPT ;  /* 0x000000ff2500728c */ /* 0x000fe2000bf05270 */
[----:B------:R-:W1:Y:S08]  /*1b50*/  S2UR UR37, SR_CgaCtaId ;  /* 0x00000000002579c3 */ /* 0x000e700000008800 */
[----:B------:R-:W-:Y:S05]  /*1b60*/  BRA.U UP0, `(.L_x_24) ;  /* 0x0000000100347547 */ /* 0x000fea000b800000 */
[----:B------:R-:W2:Y:S01]  /*1b70*/  S2R R2, SR_CgaCtaId ;  /* 0x0000000000027919 */ /* 0x000ea20000008800 */
[----:B------:R-:W-:-:S04]  /*1b80*/  MOV R3, 0x400 ;  /* 0x0000040000037802 */ /* 0x000fc80000000f00 */
[----:B--2---:R-:W-:Y:S02]  /*1b90*/  LEA R2, R2, R3, 0x18 ;  /* 0x0000000302027211 */ /* 0x004fe400078ec0ff */
[----:B------:R-:W-:-:S03]  /*1ba0*/  SHF.L.U32 R3, R11, 0x1f, RZ ;  /* 0x0000001f0b037819 */ /* 0x000fc600000006ff */
[----:B------:R-:W-:-:S04]  /*1bb0*/  IMAD R2, R12, 0x8, R2 ;  /* 0x000000080c027824 */ /* 0x000fc800078e0202 */
[----:B------:R-:W2:Y:S02]  /*1bc0*/  SYNCS.PHASECHK.TRANS64.TRYWAIT P0, [R2+URZ+0x2d0], R3 ;  /* 0x0002d003020075a7 */ /* 0x000ea400080011ff */
[----:B--2---:R-:W-:Y:S05]  /*1bd0*/  @!P0 BRA `(.L_x_25) ;  /* 0x0000006000f08947 */ /* 0x004fea0003800000 */
.L_x_147:
[----:B------:R-:W-:Y:S01]  /*1be0*/  VIADD R12, R12, 0x1 ;  /* 0x000000010c0c7836 */ /* 0x000fe20000000000 */
[----:B------:R2:W-:Y:S04]  /*1bf0*/  SYNCS.ARRIVE.TRANS64.A1T0 RZ, [R2+URZ+0x2c0], RZ ;  /* 0x0002c0ff02ff79a7 */ /* 0x0005e800081000ff */
[----:B------:R-:W-:-:S04]  /*1c00*/  ISETP.NE.AND P0, PT, R12, 0x2, PT ;  /* 0x000000020c00780c */ /* 0x000fc80003f05270 */
[----:B------:R-:W-:Y:S02]  /*1c10*/  SEL R12, R12, RZ, P0 ;  /* 0x000000ff0c0c7207 */ /* 0x000fe40000000000 */
[----:B--2---:R-:W-:-:S04]  /*1c20*/  SEL R2, RZ, 0x1, P0 ;  /* 0x00000001ff027807 */ /* 0x004fc80000000000 */
[----:B------:R-:W-:-:S07]  /*1c30*/  LOP3.LUT R11, R11, R2, RZ, 0x3c, !PT ;  /* 0x000000020b0b7212 */ /* 0x000fce00078e3cff */
.L_x_24:
[----:B------:R-:W-:Y:S01]  /*1c40*/  UMOV UR4, 0x400 ;  /* 0x0000040000047882 */ /* 0x000fe20000000000 */
[----:B------:R-:W-:Y:S01]  /*1c50*/  SHF.L.U32 R2, R17, 0x1f, RZ ;  /* 0x0000001f11027819 */ /* 0x000fe200000006ff */
[----:B-1----:R-:W-:Y:S01]  /*1c60*/  ULEA UR4, UR37, UR4, 0x18 ;  /* 0x0000000425047291 */ /* 0x002fe2000f8ec0ff */
[----:B------:R-:W-:Y:S01]  /*1c70*/  R2UR UR35, R18 ;  /* 0x00000000122372ca */ /* 0x000fe200000e0000 */
[----:B------:R-:W-:Y:S01]  /*1c80*/  UISETP.GE.U32.AND UP0, UPT, UR15, 0x7f, UPT ;  /* 0x0000007f0f00788c */ /* 0x000fe2000bf06070 */
[----:B------:R-:W-:Y:S01]  /*1c90*/  R2UR UR11, R19 ;  /* 0x00000000130b72ca */ /* 0x000fe200000e0000 */
[----:B------:R-:W-:Y:S01]  /*1ca0*/  ULEA UR8, UR13, UR4, 0x3 ;  /* 0x000000040d087291 */ /* 0x000fe2000f8e18ff */
[----:B------:R-:W-:-:S08]  /*1cb0*/  UMOV UR23, URZ ;  /* 0x000000ff00177c82 */ /* 0x000fd00008000000 */
[----:B------:R1:W2:Y:S01]  /*1cc0*/  SYNCS.PHASECHK.TRANS64.TRYWAIT P0, [UR8+0x120], R2 ;  /* 0x00012002ff0075a7 */ /* 0x0002a20008001108 */
[----:B------:R-:W-:-:S13]  /*1cd0*/  R2UR UR8, R15 ;  /* 0x000000000f0872ca */ /* 0x000fda00000e0000 */
[----:B------:R-:W-:Y:S01]  /*1ce0*/  ULEA UR11, UR8, UR11, 0x6 ;  /* 0x0000000b080b7291 */ /* 0x000fe2000f8e30ff */
[----:B-1----:R-:W-:-:S05]  /*1cf0*/  LEA.HI R2, R14, R14, RZ, 0x1 ;  /* 0x0000000e0e027211 */ /* 0x002fca00078f08ff */
[----:B------:R-:W-:-:S05]  /*1d00*/  IMAD.SHL.U32 R2, R2, 0x40, RZ ;  /* 0x0000004002027824 */ /* 0x000fca00078e00ff */
[----:B------:R-:W-:-:S04]  /*1d10*/  LOP3.LUT R2, R2, 0xffffff80, RZ, 0xc0, !PT ;  /* 0xffffff8002027812 */ /* 0x000fc800078ec0ff */
[----:B------:R-:W-:-:S13]  /*1d20*/  R2UR UR9, R2 ;  /* 0x00000000020972ca */ /* 0x000fda00000e0000 */
[----:B------:R-:W-:Y:S01]  /*1d30*/  ULOP3.LUT UR35, UR9, 0x40, UR35, 0xf8, !UPT ;  /* 0x0000004009237892 */ /* 0x000fe2000f8ef823 */
[----:B------:R-:W-:Y:S11]  /*1d40*/  BRA.U !UP0, `(.L_x_26) ;  /* 0x0000000108c07547 */ /* 0x000ff6000b800000 */
[----:B------:R-:W-:Y:S01]  /*1d50*/  UMOV UR16, UR6 ;  /* 0x0000000600107c82 */ /* 0x000fe20008000000 */
[----:B------:R-:W-:Y:S01]  /*1d60*/  UMOV UR17, UR13 ;  /* 0x0000000d00117c82 */ /* 0x000fe20008000000 */
[----:B------:R-:W-:-:S05]  /*1d70*/  UMOV UR34, URZ ;  /* 0x000000ff00227c82 */ /* 0x000fca0008000000 */
.L_x_32:
[----:B------:R-:W-:Y:S01]  /*1d80*/  ULEA UR33, UR17, UR4, 0x3 ;  /* 0x0000000411217291 */ /* 0x000fe2000f8e18ff */
[----:B------:R-:W-:Y:S01]  /*1d90*/  @P5 MOV R3, 0x3000 ;  /* 0x0000300000035802 */ /* 0x000fe20000000f00 */
[----:B-12-4-:R-:W-:Y:S10]  /*1da0*/  @P0 BRA `(.L_x_27) ;  /* 0x00000000000c0947 */ /* 0x016ff40003800000 */
[----:B------:R-:W-:-:S04]  /*1db0*/  SHF.L.U32 R4, R17, 0x1f, RZ ;  /* 0x0000001f11047819 */ /* 0x000fc800000006ff */
[----:B------:R-:W1:Y:S02]  /*1dc0*/  SYNCS.PHASECHK.TRANS64.TRYWAIT P0, [UR33+0x120], R4 ;  /* 0x00012004ff0075a7 */ /* 0x000e640008001121 */
[----:B-1----:R-:W-:Y:S05]  /*1dd0*/  @!P0 BRA `(.L_x_28) ;  /* 0x0000006000848947 */ /* 0x002fea0003800000 */
.L_x_27:
[----:B------:R2:W-:Y:S01]  /*1de0*/  @P5 SYNCS.ARRIVE.TRANS64 RZ, [UR33], R3 ;  /* 0x00000003ffff59a7 */ /* 0x0005e20008000021 */
[----:B------:R-:W-:Y:S02]  /*1df0*/  ULOP3.LUT UR8, UR7, 0x2, URZ, 0xfc, !UPT ;  /* 0x0000000207087892 */ /* 0x000fe4000f8efcff */
[----:B------:R-:W-:Y:S02]  /*1e00*/  UIADD3 UR16, UPT, UPT, UR16, 0x1, URZ ;  /* 0x0000000110107890 */ /* 0x000fe4000fffe0ff */
[----:B------:R-:W-:Y:S02]  /*1e10*/  UISETP.NE.AND UP0, UPT, UR8, 0x2, UPT ;  /* 0x000000020800788c */ /* 0x000fe4000bf05270 */
[----:B------:R-:W-:-:S07]  /*1e20*/  UISETP.NE.AND UP2, UPT, UR16, 0x1, UPT ;  /* 0x000000011000788c */ /* 0x000fce000bf45270 */
[----:B------:R-:W-:Y:S05]  /*1e30*/  BRA.U UP0, `(.L_x_29) ;  /* 0x0000000100047547 */ /* 0x000fea000b800000 */
[----:B------:R-:W-:Y:S05]  /*1e40*/  BPT.TRAP 0x1 ;  /* 0x000000040000795c */ /* 0x000fea0000300000 */
.L_x_29:
[----:B------:R-:W-:Y:S04]  /*1e50*/  BSSY.RECONVERGENT B0, `(.L_x_30) ;  /* 0x0000003000007945 */ /* 0x000fe80003800200 */
[----:B------:R-:W-:Y:S05]  /*1e60*/  @!P4 BRA `(.L_x_31) ;  /* 0x000000000004c947 */ /* 0x000fea0003800000 */
[----:B------:R-:W-:Y:S05]  /*1e70*/  BPT.TRAP 0x1 ;  /* 0x000000040000795c */ /* 0x000fea0000300000 */
.L_x_31:
[----:B------:R-:W-:Y:S05]  /*1e80*/  BSYNC.RECONVERGENT B0 ;  /* 0x0000000000007941 */ /* 0x000fea0003800200 */
.L_x_30:
[----:B------:R-:W-:Y:S02]  /*1e90*/  UIADD3 UR13, UPT, UPT, UR17, 0x1, URZ ;  /* 0x00000001110d7890 */ /* 0x000fe4000fffe0ff */
[----:B------:R-:W-:Y:S02]  /*1ea0*/  ULEA UR32, UR17, UR4, 0xc ;  /* 0x0000000411207291 */ /* 0x000fe4000f8e60ff */
[----:B------:R-:W-:Y:S02]  /*1eb0*/  UISETP.NE.AND UP0, UPT, UR13, 0x24, UPT ;  /* 0x000000240d00788c */ /* 0x000fe4000bf05270 */
[----:B------:R-:W-:Y:S02]  /*1ec0*/  UIADD3 UR28, UP1, UPT, UR24, 0x80, URZ ;  /* 0x00000080181c7890 */ /* 0x000fe4000ff3e0ff */
[----:B------:R-:W-:Y:S02]  /*1ed0*/  USEL UR9, URZ, 0x1, UP0 ;  /* 0x00000001ff097887 */ /* 0x000fe40008000000 */
[----:B------:R-:W-:-:S02]  /*1ee0*/  USEL UR13, UR13, URZ, UP0 ;  /* 0x000000ff0d0d7287 */ /* 0x000fc40008000000 */
[----:B------:R-:W-:Y:S02]  /*1ef0*/  UIADD3 UR26, UP0, UPT, UR24, 0x180, URZ ;  /* 0x00000180181a7890 */ /* 0x000fe4000ff1e0ff */
[----:B------:R-:W-:Y:S01]  /*1f00*/  ULEA UR8, UR13, UR4, 0x3 ;  /* 0x000000040d087291 */ /* 0x000fe2000f8e18ff */
[----:B------:R-:W-:Y:S01]  /*1f10*/  LOP3.LUT R17, R17, UR9, RZ, 0x3c, !PT ;  /* 0x0000000911117c12 */ /* 0x000fe2000f8e3cff */
[----:B------:R-:W-:Y:S02]  /*1f20*/  ULOP3.LUT UR33, UR33, 0xfefffff8, URZ, 0xc0, !UPT ;  /* 0xfefffff821217892 */ /* 0x000fe4000f8ec0ff */
[----:B------:R-:W-:Y:S01]  /*1f30*/  UIADD3.X UR29, UPT, UPT, URZ, UR25, URZ, UP1, !UPT ;  /* 0x00000019ff1d7290 */ /* 0x000fe20008ffe4ff */
[----:B-1----:R-:W-:Y:S01]  /*1f40*/  SHF.L.U32 R2, R17, 0x1f, RZ ;  /* 0x0000001f11027819 */ /* 0x002fe200000006ff */
[----:B------:R-:W-:Y:S02]  /*1f50*/  UIADD3 UR32, UPT, UPT, UR32, 0x2600, URZ ;  /* 0x0000260020207890 */ /* 0x000fe4000fffe0ff */
[----:B------:R-:W-:Y:S01]  /*1f60*/  UIADD3.X UR27, UPT, UPT, URZ, UR25, URZ, UP0, !UPT ;  /* 0x00000019ff1b7290 */ /* 0x000fe200087fe4ff */
[----:B------:R1:W4:Y:S01]  /*1f70*/  SYNCS.PHASECHK.TRANS64.TRYWAIT P0, [UR8+0x120], R2 ;  /* 0x00012002ff0075a7 */ /* 0x0003220008001108 */
[----:B------:R-:W-:Y:S01]  /*1f80*/  ULEA UR8, UR17, UR4, 0xb ;  /* 0x0000000411087291 */ /* 0x000fe2000f8e58ff */
[----:B------:R-:W-:Y:S01]  /*1f90*/  UMOV UR18, 0x0 ;  /* 0x0000000000127882 */ /* 0x000fe20000000000 */
[----:B------:R-:W-:-:S02]  /*1fa0*/  UMOV UR19, 0x10000000 ;  /* 0x1000000000137882 */ /* 0x000fc40000000000 */
[----:B------:R-:W-:Y:S01]  /*1fb0*/  UIADD3 UR8, UPT, UPT, UR8, 0x26600, URZ ;  /* 0x0002660008087890 */ /* 0x000fe2000fffe0ff */
[----:B------:R2:W-:Y:S01]  /*1fc0*/  UTMALDG.3D.2CTA [UR32], [UR28], desc[UR18] ;  /* 0x000012201c0075b4 */ /* 0x0005e20008211000 */
[----:B------:R-:W-:Y:S01]  /*1fd0*/  UMOV UR10, UR34 ;  /* 0x00000022000a7c82 */ /* 0x000fe20008000000 */
[----:B------:R-:W-:Y:S01]  /*1fe0*/  UMOV UR12, UR36 ;  /* 0x00000024000c7c82 */ /* 0x000fe20008000000 */
[----:B------:R-:W-:Y:S01]  /*1ff0*/  UMOV UR9, UR33 ;  /* 0x0000002100097c82 */ /* 0x000fe20008000000 */
[----:B------:R-:W-:Y:S01]  /*2000*/  UMOV UR23, UR5 ;  /* 0x0000000500177c82 */ /* 0x000fe20008000000 */
[----:B------:R-:W-:-:S03]  /*2010*/  UMOV UR17, UR13 ;  /* 0x0000000d00117c82 */ /* 0x000fc60008000000 */
[----:B------:R1:W-:Y:S01]  /*2020*/  UTMALDG.3D.2CTA [UR8], [UR26], desc[UR18] ;  /* 0x000012081a0075b4 */ /* 0x0003e20008211000 */
[----:B--2---:R-:W-:Y:S01]  /*2030*/  UIADD3 UR34, UPT, UPT, UR34, 0x40, URZ ;  /* 0x0000004022227890 */ /* 0x004fe2000fffe0ff */
[----:B------:R-:W-:Y:S11]  /*2040*/  BRA.U UP2, `(.L_x_32) ;  /* 0xfffffffd024c7547 */ /* 0x000ff6000b83ffff */
.L_x_26:
[----:B-1----:R-:W-:Y:S01]  /*2050*/  ULEA UR8, UR13, UR4, 0x3 ;  /* 0x000000040d087291 */ /* 0x002fe2000f8e18ff */
[----:B------:R-:W-:Y:S01]  /*2060*/  SHF.L.U32 R2, R17, 0x1f, RZ ;  /* 0x0000001f11027819 */ /* 0x000fe200000006ff */
[----:B------:R-:W-:Y:S01]  /*2070*/  @!P1 SYNCS.ARRIVE.TRANS64.A1T0 RZ, [UR4+0x258], RZ ;  /* 0x000258ffffff99a7 */ /* 0x000fe20008100004 */
[----:B------:R-:W-:-:S06]  /*2080*/  UISETP.GT.AND UP0, UPT, UR22, UR21, UPT ;  /* 0x000000151600728c */ /* 0x000fcc000bf04270 */
[----:B--2-4-:R1:W2:Y:S03]  /*2090*/  SYNCS.PHASECHK.TRANS64.TRYWAIT P0, [UR8+0x120], R2 ;  /* 0x00012002ff0075a7 */ /* 0x0142a60008001108 */
[----:B------:R-:W-:Y:S05]  /*20a0*/  BRA.U !UP0, `(.L_x_33) ;  /* 0x0000000108c07547 */ /* 0x000fea000b800000 */
[----:B------:R-:W-:Y:S01]  /*20b0*/  UIADD3 UR26, UPT, UPT, UR14, UR23, URZ ;  /* 0x000000170e1a7290 */ /* 0x000fe2000fffe0ff */
[----:B------:R-:W-:-:S11]  /*20c0*/  UMOV UR27, UR13 ;  /* 0x0000000d001b7c82 */ /* 0x000fd60008000000 */
.L_x_39:
[----:B------:R-:W-:Y:S01]  /*20d0*/  ULEA UR17, UR27, UR4, 0x3 ;  /* 0x000000041b117291 */ /* 0x000fe2000f8e18ff */
[----:B--2---:R-:W-:Y:S01]  /*20e0*/  @P5 MOV R3, 0x3000 ;  /* 0x0000300000035802 */ /* 0x004fe20000000f00 */
[----:B-12---:R-:W-:Y:S10]  /*20f0*/  @P0 BRA `(.L_x_34) ;  /* 0x00000000000c0947 */ /* 0x006ff40003800000 */
[----:B------:R-:W-:-:S04]  /*2100*/  SHF.L.U32 R4, R17, 0x1f, RZ ;  /* 0x0000001f11047819 */ /* 0x000fc800000006ff */
[----:B------:R-:W2:Y:S02]  /*2110*/  SYNCS.PHASECHK.TRANS64.TRYWAIT P0, [UR17+0x120], R4 ;  /* 0x00012004ff0075a7 */ /* 0x000ea40008001111 */
[----:B--2---:R-:W-:Y:S05]  /*2120*/  @!P0 BRA `(.L_x_35) ;  /* 0x0000005c00c88947 */ /* 0x004fea0003800000 */
.L_x_34:
[----:B------:R2:W-:Y:S01]  /*2130*/  @P5 SYNCS.ARRIVE.TRANS64 RZ, [UR17], R3 ;  /* 0x00000003ffff59a7 */ /* 0x0005e20008000011 */
[----:B------:R-:W-:-:S04]  /*2140*/  ULOP3.LUT UR8, UR7, 0x2, URZ, 0xfc, !UPT ;  /* 0x0000000207087892 */ /* 0x000fc8000f8efcff */
[----:B------:R-:W-:-:S09]  /*2150*/  UISETP.NE.AND UP0, UPT, UR8, 0x2, UPT ;  /* 0x000000020800788c */ /* 0x000fd2000bf05270 */
[----:B------:R-:W-:Y:S05]  /*2160*/  BRA.U UP0, `(.L_x_36) ;  /* 0x0000000100047547 */ /* 0x000fea000b800000 */
[----:B------:R-:W-:Y:S05]  /*2170*/  BPT.TRAP 0x1 ;  /* 0x000000040000795c */ /* 0x000fea0000300000 */
.L_x_36:
[----:B------:R-:W-:Y:S04]  /*2180*/  BSSY.RECONVERGENT B0, `(.L_x_37) ;  /* 0x0000003000007945 */ /* 0x000fe80003800200 */
[----:B------:R-:W-:Y:S05]  /*2190*/  @!P4 BRA `(.L_x_38) ;  /* 0x000000000004c947 */ /* 0x000fea0003800000 */
[----:B------:R-:W-:Y:S05]  /*21a0*/  BPT.TRAP 0x1 ;  /* 0x000000040000795c */ /* 0x000fea0000300000 */
.L_x_38:
[----:B------:R-:W-:Y:S05]  /*21b0*/  BSYNC.RECONVERGENT B0 ;  /* 0x0000000000007941 */ /* 0x000fea0003800200 */
.L_x_37:
        /* <DEDUP_REMOVED lines=9> */
[----:B------:R-:W-:Y:S02]  /*2250*/  USHF.L.U32 UR18, UR23, 0x6, URZ ;  /* 0x0000000617127899 */ /* 0x000fe400080006ff */
[----:B------:R-:W-:Y:S01]  /*2260*/  ULOP3.LUT UR17, UR17, 0xfefffff8, URZ, 0xc0, !UPT ;  /* 0xfefffff811117892 */ /* 0x000fe2000f8ec0ff */
[----:B-1----:R-:W-:Y:S01]  /*2270*/  SHF.L.U32 R2, R17, 0x1f, RZ ;  /* 0x0000001f11027819 */ /* 0x002fe200000006ff */
[----:B------:R-:W-:Y:S02]  /*2280*/  UIADD3 UR16, UPT, UPT, UR16, 0x2600, URZ ;  /* 0x0000260010107890 */ /* 0x000fe4000fffe0ff */
[----:B------:R-:W-:Y:S01]  /*2290*/  UIADD3.X UR33, UPT, UPT, URZ, UR25, URZ, UP1, !UPT ;  /* 0x00000019ff217290 */ /* 0x000fe20008ffe4ff */
[----:B------:R4:W1:Y:S01]  /*22a0*/  SYNCS.PHASECHK.TRANS64.TRYWAIT P0, [UR8+0x120], R2 ;  /* 0x00012002ff0075a7 */ /* 0x0008620008001108 */
[----:B------:R-:W-:-:S02]  /*22b0*/  ULEA UR8, UR27, UR4, 0xb ;  /* 0x000000041b087291 */ /* 0x000fc4000f8e58ff */
[----:B------:R-:W-:Y:S02]  /*22c0*/  UIADD3.X UR31, UPT, UPT, URZ, UR25, URZ, UP0, !UPT ;  /* 0x00000019ff1f7290 */ /* 0x000fe400087fe4ff */
[----:B------:R-:W-:Y:S01]  /*22d0*/  UIADD3 UR8, UPT, UPT, UR8, 0x26600, URZ ;  /* 0x0002660008087890 */ /* 0x000fe2000fffe0ff */
[----:B------:R-:W-:Y:S01]  /*22e0*/  UMOV UR28, 0x0 ;  /* 0x00000000001c7882 */ /* 0x000fe20000000000 */
[----:B------:R-:W-:Y:S01]  /*22f0*/  UMOV UR29, 0x10000000 ;  /* 0x10000000001d7882 */ /* 0x000fe20000000000 */
[----:B------:R-:W-:Y:S01]  /*2300*/  UMOV UR19, UR35 ;  /* 0x0000002300137c82 */ /* 0x000fe20008000000 */
[----:B------:R-:W-:Y:S01]  /*2310*/  UMOV UR20, UR36 ;  /* 0x0000002400147c82 */ /* 0x000fe20008000000 */
[----:B------:R-:W-:Y:S01]  /*2320*/  UMOV UR12, UR36 ;  /* 0x00000024000c7c82 */ /* 0x000fe20008000000 */
[----:B------:R-:W-:Y:S01]  /*2330*/  UMOV UR9, UR17 ;  /* 0x0000001100097c82 */ /* 0x000fe20008000000 */
[----:B------:R-:W-:Y:S01]  /*2340*/  UMOV UR10, UR18 ;  /* 0x00000012000a7c82 */ /* 0x000fe20008000000 */
[----:B------:R4:W-:Y:S01]  /*2350*/  UTMALDG.3D.2CTA [UR16], [UR32], desc[UR28] ;  /* 0x00001c10200075b4 */ /* 0x0009e20008211000 */
[----:B------:R-:W-:Y:S01]  /*2360*/  UIADD3 UR23, UPT, UPT, UR23, 0x1, URZ ;  /* 0x0000000117177890 */ /* 0x000fe2000fffe0ff */
[----:B------:R-:W-:-:S03]  /*2370*/  UMOV UR27, UR13 ;  /* 0x0000000d001b7c82 */ /* 0x000fc60008000000 */
[----:B------:R-:W-:Y:S01]  /*2380*/  UISETP.NE.AND UP0, UPT, UR23, UR26, UPT ;  /* 0x0000001a1700728c */ /* 0x000fe2000bf05270 */
[----:B------:R4:W-:Y:S08]  /*2390*/  UTMALDG.3D.2CTA [UR8], [UR30], desc[UR28] ;  /* 0x00001c081e0075b4 */ /* 0x0009f00008211000 */
[----:B----4-:R-:W-:Y:S05]  /*23a0*/  BRA.U UP0, `(.L_x_39) ;  /* 0xfffffffd00487547 */ /* 0x010fea000b83ffff */
.L_x_33:
[C---:B-1----:R-:W-:Y:S01]  /*23b0*/  LEA R2, R16.reuse, UR4, 0x3 ;  /* 0x0000000410027c11 */ /* 0x042fe2000f8e18ff */
[----:B------:R-:W-:Y:S01]  /*23c0*/  NOP ;  /* 0x0000000000007918 */ /* 0x000fe20000000000 */
[----:B--2---:R-:W-:Y:S02]  /*23d0*/  SHF.L.U32 R3, R13, 0x1f, RZ ;  /* 0x0000001f0d037819 */ /* 0x004fe400000006ff */
[----:B------:R-:W-:Y:S02]  /*23e0*/  LEA R4, R16, UR4, 0x4 ;  /* 0x0000000410047c11 */ /* 0x000fe4000f8e20ff */
[----:B------:R-:W1:Y:S02]  /*23f0*/  SYNCS.PHASECHK.TRANS64.TRYWAIT P0, [R2+URZ+0x260], R3 ;  /* 0x00026003020075a7 */ /* 0x000e6400080011ff */
[----:B-1----:R-:W-:Y:S05]  /*2400*/  @!P0 BRA `(.L_x_40) ;  /* 0x0000005c00288947 */ /* 0x002fea0003800000 */
.L_x_150:
[----:B------:R-:W2:Y:S01]  /*2410*/  LDS.128 R4, [R4+0x2f0] ;  /* 0x0002f00004047984 */ /* 0x000ea20000000c00 */
[----:B------:R-:W-:Y:S01]  /*2420*/  ISETP.GE.AND P0, PT, R40, 0x1, PT ;  /* 0x000000012800780c */ /* 0x000fe20003f06270 */
[----:B-1----:R-:W-:Y:S01]  /*2430*/  VIADD R2, R2, 0x270 ;  /* 0x0000027002027836 */ /* 0x002fe20000000000 */
[----:B------:R-:W-:Y:S01]  /*2440*/  @!PT LDS RZ, [RZ] ;  /* 0x00000000fffff984 */ /* 0x000fe20000000800 */
[----:B------:R-:W-:Y:S01]  /*2450*/  @!PT LDS RZ, [RZ] ;  /* 0x00000000fffff984 */ /* 0x000fe20000000800 */
[----:B------:R-:W-:Y:S01]  /*2460*/  @!PT LDS RZ, [RZ] ;  /* 0x00000000fffff984 */ /* 0x000fe20000000800 */
[----:B------:R-:W-:Y:S01]  /*2470*/  @!PT LDS RZ, [RZ] ;  /* 0x00000000fffff984 */ /* 0x000fe20000000800 */
[----:B------:R1:W-:Y:S06]  /*2480*/  MEMBAR.ALL.CTA ;  /* 0x0000000000007992 */ /* 0x0003ec0000008000 */
[----:B-1----:R-:W1:Y:S01]  /*2490*/  FENCE.VIEW.ASYNC.S ;  /* 0x00000000000073c6 */ /* 0x002e620000000000 */
[----:B------:R-:W-:-:S04]  /*24a0*/  PRMT R2, RZ, 0x654, R2 ;  /* 0x00000654ff027816 */ /* 0x000fc80000000002 */
[----:B-1----:R1:W-:Y:S01]  /*24b0*/  SYNCS.ARRIVE.TRANS64.RED.A1T0 RZ, [R2+URZ], RZ ;  /* 0x000000ff02ff79a7 */ /* 0x0023e200081004ff */
[----:B--2---:R-:W-:-:S13]  /*24c0*/  LOP3.LUT P2, RZ, R6, 0x1, RZ, 0xc0, !PT ;  /* 0x0000000106ff7812 */ /* 0x004fda000784c0ff */
[----:B------:R-:W-:Y:S01]  /*24d0*/  @P2 SHF.R.U32.HI R3, RZ, 0x10, R5 ;  /* 0x00000010ff032819 */ /* 0x000fe20000011605 */
[----:B------:R-:W-:Y:S01]  /*24e0*/  VOTEU.ANY UP0, P2 ;  /* 0x0000000000ff7886 */ /* 0x000fe20001000100 */
[----:B------:R-:W-:Y:S02]  /*24f0*/  @P2 MOV R10, R4 ;  /* 0x00000004000a2202 */ /* 0x000fe40000000f00 */
[----:B------:R-:W-:Y:S02]  /*2500*/  @P2 R2UR.BROADCAST UR8, R3 ;  /* 0x00000000030822ca */ /* 0x000fe400008e0000 */
[----:B------:R-:W-:-:S11]  /*2510*/  @P2 LOP3.LUT R9, R5, 0xffff, RZ, 0xc0, !PT ;  /* 0x0000ffff05092812 */ /* 0x000fd600078ec0ff */
[----:B------:R-:W-:Y:S01]  /*2520*/  @UP0 UMOV UR36, UR8 ;  /* 0x0000000800240c82 */ /* 0x000fe20008000000 */
[----:B-1----:R-:W-:Y:S05]  /*2530*/  @!P0 BRA `(.L_x_41) ;  /* 0x0000000000b88947 */ /* 0x002fea0003800000 */
[----:B------:R-:W3:Y:S01]  /*2540*/  LDC.64 R4, c[0x0][0xb18] ;  /* 0x0002c600ff047b82 */ /* 0x000ee20000000a00 */
[----:B------:R-:W-:-:S07]  /*2550*/  ISETP.NE.AND P3, PT, R40, 0x1, PT ;  /* 0x000000012800780c */ /* 0x000fce0003f65270 */
[----:B------:R-:W1:Y:S08]  /*2560*/  LDC.64 R6, c[0x0][0xb10] ;  /* 0x0002c400ff067b82 */ /* 0x000e700000000a00 */
[----:B------:R-:W2:Y:S08]  /*2570*/  LDC R14, c[0x0][0xb20] ;  /* 0x0002c800ff0e7b82 */ /* 0x000eb00000000800 */
[----:B------:R-:W4:Y:S01]  /*2580*/  LDC R15, c[0x0][0xb0c] ;  /* 0x0002c300ff0f7b82 */ /* 0x000f220000000800 */
[----:B---3--:R-:W-:Y:S01]  /*2590*/  IMAD.HI.U32 R21, R0, R5, RZ ;  /* 0x0000000500157227 */ /* 0x008fe200078e00ff */
[----:B------:R-:W-:-:S03]  /*25a0*/  ISETP.NE.AND P0, PT, R4, 0x1, PT ;  /* 0x000000010400780c */ /* 0x000fc60003f05270 */
[----:B------:R-:W-:-:S03]  /*25b0*/  IMAD.HI.U32 R5, R9, R5, RZ ;  /* 0x0000000509057227 */ /* 0x000fc600078e00ff */
[----:B------:R-:W3:Y:S01]  /*25c0*/  LDC.64 R2, c[0x0][0xb28] ;  /* 0x0002ca00ff027b82 */ /* 0x000ee20000000a00 */
[----:B-1----:R-:W-:-:S04]  /*25d0*/  IMAD.HI.U32 R22, R8, R6, RZ ;  /* 0x0000000608167227 */ /* 0x002fc800078e00ff */
[----:B------:R-:W-:Y:S01]  /*25e0*/  IMAD.HI.U32 R23, R10, R6, RZ ;  /* 0x000000060a177227 */ /* 0x000fe200078e00ff */
[----:B------:R-:W-:Y:S02]  /*25f0*/  SHF.R.U32.HI R22, RZ, R7, R22 ;  /* 0x00000007ff167219 */ /* 0x000fe40000011616 */
[-C--:B--2---:R-:W-:Y:S02]  /*2600*/  SHF.R.U32.HI R21, RZ, R14.reuse, R21 ;  /* 0x0000000eff157219 */ /* 0x084fe40000011615 */
[----:B------:R-:W-:Y:S02]  /*2610*/  SHF.R.U32.HI R5, RZ, R14, R5 ;  /* 0x0000000eff057219 */ /* 0x000fe40000011605 */
[----:B------:R-:W-:Y:S02]  /*2620*/  SEL R21, R0, R21, !P0 ;  /* 0x0000001500157207 */ /* 0x000fe40004000000 */
[----:B------:R-:W-:Y:S02]  /*2630*/  SHF.R.U32.HI R23, RZ, R7, R23 ;  /* 0x00000007ff177219 */ /* 0x000fe40000011617 */
[----:B----4-:R-:W-:-:S02]  /*2640*/  ISETP.NE.AND P1, PT, R15, 0x1, PT ;  /* 0x000000010f00780c */ /* 0x010fc40003f25270 */
[----:B------:R-:W-:Y:S02]  /*2650*/  SEL R5, R9, R5, !P0 ;  /* 0x0000000509057207 */ /* 0x000fe40004000000 */
[----:B------:R-:W-:Y:S02]  /*2660*/  SEL R22, R8, R22, !P1 ;  /* 0x0000001608167207 */ /* 0x000fe40004800000 */
[----:B------:R-:W-:Y:S01]  /*2670*/  SEL R23, R10, R23, !P1 ;  /* 0x000000170a177207 */ /* 0x000fe20004800000 */
[----:B---3--:R-:W-:-:S04]  /*2680*/  IMAD.HI.U32 R20, R21, R2, RZ ;  /* 0x0000000215147227 */ /* 0x008fc800078e00ff */
        /* <DEDUP_REMOVED lines=10> */
[----:B------:R-:W-:-:S04]  /*2730*/  @!P0 IMAD.HI.U32 R7, R23, R2, RZ ;  /* 0x0000000217078227 */ /* 0x000fc800078e00ff */
[----:B------:R-:W-:Y:S01]  /*2740*/  IMAD.MOV R2, RZ, RZ, -R6 ;  /* 0x000000ffff027224 */ /* 0x000fe200078e0a06 */
[----:B------:R-:W-:Y:S02]  /*2750*/  @!P0 SHF.R.U32.HI R3, RZ, R3, R7 ;  /* 0x00000003ff038219 */ /* 0x000fe40000011607 */
[----:B------:R-:W-:Y:S01]  /*2760*/  IADD3 R7, PT, PT, -R5, RZ, RZ ;  /* 0x000000ff05077210 */ /* 0x000fe20007ffe1ff */
[----:B------:R-:W-:Y:S01]  /*2770*/  IMAD R2, R40, R2, R5 ;  /* 0x0000000228027224 */ /* 0x000fe200078e0205 */
        /* <DEDUP_REMOVED lines=10> */
.L_x_41:
[----:B------:R-:W1:Y:S02]  /*2820*/  LDCU UR8, c[0x0][0xb30] ;  /* 0x00016600ff0877ac */ /* 0x000e640008000800 */
[----:B-1----:R-:W-:-:S09]  /*2830*/  UISETP.NE.AND UP0, UPT, UR8, 0x1, UPT ;  /* 0x000000010800788c */ /* 0x002fd2000bf05270 */
[----:B------:R-:W-:Y:S05]  /*2840*/  BRA.U UP0, `(.L_x_42) ;  /* 0x0000000100407547 */ /* 0x000fea000b800000 */
[----:B------:R-:W1:Y:S08]  /*2850*/  LDC.64 R4, c[0x0][0xb10] ;  /* 0x0002c400ff047b82 */ /* 0x000e700000000a00 */
[----:B------:R-:W2:Y:S08]  /*2860*/  LDC.64 R2, c[0x0][0xb18] ;  /* 0x0002c600ff027b82 */ /* 0x000eb00000000a00 */
[----:B------:R-:W4:Y:S08]  /*2870*/  LDC R6, c[0x0][0xb20] ;  /* 0x0002c800ff067b82 */ /* 0x000f300000000800 */
[----:B------:R-:W3:Y:S01]  /*2880*/  LDC R7, c[0x0][0xb0c] ;  /* 0x0002c300ff077b82 */ /* 0x000ee20000000800 */
[----:B-1----:R-:W-:-:S05]  /*2890*/  IMAD.HI.U32 R4, R10, R4, RZ ;  /* 0x000000040a047227 */ /* 0x002fca00078e00ff */
[----:B------:R-:W-:Y:S01]  /*28a0*/  SHF.R.U32.HI R4, RZ, R5, R4 ;  /* 0x00000005ff047219 */ /* 0x000fe20000011604 */
[----:B--2---:R-:W-:Y:S01]  /*28b0*/  IMAD.HI.U32 R3, R9, R3, RZ ;  /* 0x0000000309037227 */ /* 0x004fe200078e00ff */
[----:B------:R-:W-:-:S04]  /*28c0*/  ISETP.NE.AND P0, PT, R2, 0x1, PT ;  /* 0x000000010200780c */ /* 0x000fc80003f05270 */
[----:B----4-:R-:W-:-:S04]  /*28d0*/  SHF.R.U32.HI R3, RZ, R6, R3 ;  /* 0x00000006ff037219 */ /* 0x010fc80000011603 */
[----:B------:R-:W-:Y:S02]  /*28e0*/  SEL R3, R9, R3, !P0 ;  /* 0x0000000309037207 */ /* 0x000fe40004000000 */
[----:B---3--:R-:W-:-:S04]  /*28f0*/  ISETP.NE.AND P1, PT, R7, 0x1, PT ;  /* 0x000000010700780c */ /* 0x008fc80003f25270 */
[----:B------:R-:W-:-:S05]  /*2900*/  SEL R4, R10, R4, !P1 ;  /* 0x000000040a047207 */ /* 0x000fca0004800000 */
[----:B------:R-:W-:Y:S02]  /*2910*/  IMAD.IADD R5, R3, 0x1, -R4 ;  /* 0x0000000103057824 */ /* 0x000fe400078e0a04 */
[----:B------:R-:W-:Y:S02]  /*2920*/  IMAD.IADD R3, R4, 0x1, -R3 ;  /* 0x0000000104037824 */ /* 0x000fe400078e0a03 */
[----:B------:R-:W-:Y:S02]  /*2930*/  IMAD R10, R5, R7, R10 ;  /* 0x00000007050a7224 */ /* 0x000fe400078e020a */
[----:B------:R-:W-:-:S07]  /*2940*/  IMAD R9, R3, R2, R9 ;  /* 0x0000000203097224 */ /* 0x000fce00078e0209 */
.L_x_42:
[----:B------:R-:W-:Y:S01]  /*2950*/  VIADD R16, R16, 0x1 ;  /* 0x0000000110107836 */ /* 0x000fe20000000000 */
[----:B------:R-:W-:Y:S01]  /*2960*/  PLOP3.LUT P1, PT, PT, PT, PT, 0x80, 0x8 ;  /* 0x000000000008781c */ /* 0x000fe20003f2f070 */
[----:B------:R-:W-:Y:S02]  /*2970*/  IMAD.IADD R14, R10, 0x1, R91 ;  /* 0x000000010a0e7824 */ /* 0x000fe400078e025b */
[----:B------:R-:W-:Y:S01]  /*2980*/  IMAD.IADD R15, R9, 0x1, R90 ;  /* 0x00000001090f7824 */ /* 0x000fe200078e025a */
[----:B------:R-:W-:-:S04]  /*2990*/  ISETP.NE.AND P0, PT, R16, 0x2, PT ;  /* 0x000000021000780c */ /* 0x000fc80003f05270 */
[----:B------:R-:W-:Y:S02]  /*29a0*/  SEL R2, RZ, 0x1, P0 ;  /* 0x00000001ff027807 */ /* 0x000fe40000000000 */
[----:B------:R-:W-:Y:S02]  /*29b0*/  SEL R16, R16, RZ, P0 ;  /* 0x000000ff10107207 */ /* 0x000fe40000000000 */
[----:B------:R-:W-:Y:S01]  /*29c0*/  LOP3.LUT R13, R13, R2, RZ, 0x3c, !PT ;  /* 0x000000020d0d7212 */ /* 0x000fe200078e3cff */
[----:B------:R-:W-:Y:S06]  /*29d0*/  @P2 BRA `(.L_x_43) ;  /* 0xfffffff000582947 */ /* 0x000fec000383ffff */
[----:B------:R-:W-:Y:S01]  /*29e0*/  UIADD3 UR4, UPT, UPT, UR4, 0x120, URZ ;  /* 0x0000012004047890 */ /* 0x000fe2000fffe0ff */
[----:B------:R-:W-:-:S03]  /*29f0*/  SHF.L.U32 R2, R17, 0x1f, RZ ;  /* 0x0000001f11027819 */ /* 0x000fc600000006ff */
[----:B------:R-:W-:-:S09]  /*2a00*/  ULEA UR5, UR13, UR4, 0x3 ;  /* 0x000000040d057291 */ /* 0x000fd2000f8e18ff */
[----:B------:R-:W1:Y:S02]  /*2a10*/  SYNCS.PHASECHK.TRANS64.TRYWAIT P0, [UR5], R2 ;  /* 0x00000002ff0075a7 */ /* 0x000e640008001105 */
[----:B-1----:R-:W-:Y:S05]  /*2a20*/  @!P0 BRA `(.L_x_44) ;  /* 0x0000005400b48947 */ /* 0x002fea0003800000 */
.L_x_152:
[----:B------:R-:W-:-:S04]  /*2a30*/  UIADD3 UR6, UPT, UPT, UR13, 0x1, URZ ;  /* 0x000000010d067890 */ /* 0x000fc8000fffe0ff */
[----:B------:R-:W-:-:S04]  /*2a40*/  UISETP.NE.AND UP0, UPT, UR6, 0x24, UPT ;  /* 0x000000240600788c */ /* 0x000fc8000bf05270 */
[----:B------:R-:W-:Y:S02]  /*2a50*/  USEL UR7, URZ, 0x1, UP0 ;  /* 0x00000001ff077887 */ /* 0x000fe40008000000 */
[----:B------:R-:W-:-:S04]  /*2a60*/  USEL UR6, UR6, URZ, UP0 ;  /* 0x000000ff06067287 */ /* 0x000fc80008000000 */
[----:B------:R-:W-:Y:S01]  /*2a70*/  ULEA UR5, UR6, UR4, 0x3 ;  /* 0x0000000406057291 */ /* 0x000fe2000f8e18ff */
[----:B-1----:R-:W-:-:S04]  /*2a80*/  LOP3.LUT R2, R17, UR7, RZ, 0x3c, !PT ;  /* 0x0000000711027c12 */ /* 0x002fc8000f8e3cff */
[----:B------:R-:W-:-:S04]  /*2a90*/  SHF.L.U32 R3, R2, 0x1f, RZ ;  /* 0x0000001f02037819 */ /* 0x000fc800000006ff */
[----:B------:R-:W1:Y:S02]  /*2aa0*/  SYNCS.PHASECHK.TRANS64.TRYWAIT P0, [UR5], R3 ;  /* 0x00000003ff0075a7 */ /* 0x000e640008001105 */
[----:B-1----:R-:W-:Y:S05]  /*2ab0*/  @!P0 BRA `(.L_x_45) ;  /* 0x0000005400a88947 */ /* 0x002fea0003800000 */
.L_x_154:
[----:B------:R-:W-:-:S04]  /*2ac0*/  UIADD3 UR6, UPT, UPT, UR6, 0x1, URZ ;  /* 0x0000000106067890 */ /* 0x000fc8000fffe0ff */
[----:B------:R-:W-:-:S04]  /*2ad0*/  UISETP.NE.AND UP0, UPT, UR6, 0x24, UPT ;  /* 0x000000240600788c */ /* 0x000fc8000bf05270 */
[----:B------:R-:W-:Y:S02]  /*2ae0*/  USEL UR7, URZ, 0x1, UP0 ;  /* 0x00000001ff077887 */ /* 0x000fe40008000000 */
[----:B------:R-:W-:-:S04]  /*2af0*/  USEL UR6, UR6, URZ, UP0 ;  /* 0x000000ff06067287 */ /* 0x000fc80008000000 */
[----:B------:R-:W-:Y:S01]  /*2b00*/  ULEA UR5, UR6, UR4, 0x3 ;  /* 0x0000000406057291 */ /* 0x000fe2000f8e18ff */
[----:B------:R-:W-:-:S04]  /*2b10*/  LOP3.LUT R2, R2, UR7, RZ, 0x3c, !PT ;  /* 0x0000000702027c12 */ /* 0x000fc8000f8e3cff */
[----:B-1----:R-:W-:-:S04]  /*2b20*/  SHF.L.U32 R3, R2, 0x1f, RZ ;  /* 0x0000001f02037819 */ /* 0x002fc800000006ff */
[----:B------:R-:W1:Y:S02]  /*2b30*/  SYNCS.PHASECHK.TRANS64.TRYWAIT P0, [UR5], R3 ;  /* 0x00000003ff0075a7 */ /* 0x000e640008001105 */
[----:B-1----:R-:W-:Y:S05]  /*2b40*/  @!P0 BRA `(.L_x_46) ;  /* 0x00000054009c8947 */ /* 0x002fea0003800000 */
.L_x_156:
        /* <DEDUP_REMOVED lines=9> */
.L_x_158:
        /* <DEDUP_REMOVED lines=9> */
.L_x_160:
        /* <DEDUP_REMOVED lines=9> */
.L_x_162:
        /* <DEDUP_REMOVED lines=9> */
.L_x_164:
        /* <DEDUP_REMOVED lines=9> */
.L_x_166:
        /* <DEDUP_REMOVED lines=9> */
.L_x_168:
        /* <DEDUP_REMOVED lines=9> */
.L_x_170:
        /* <DEDUP_REMOVED lines=9> */
.L_x_172:
        /* <DEDUP_REMOVED lines=9> */
.L_x_174:
        /* <DEDUP_REMOVED lines=9> */
.L_x_176:
        /* <DEDUP_REMOVED lines=9> */
.L_x_178:
        /* <DEDUP_REMOVED lines=9> */
.L_x_180:
        /* <DEDUP_REMOVED lines=9> */
.L_x_182:
        /* <DEDUP_REMOVED lines=9> */
.L_x_184:
        /* <DEDUP_REMOVED lines=9> */
.L_x_186:
        /* <DEDUP_REMOVED lines=9> */
.L_x_188:
        /* <DEDUP_REMOVED lines=9> */
.L_x_190:
        /* <DEDUP_REMOVED lines=9> */
.L_x_192:
        /* <DEDUP_REMOVED lines=9> */
.L_x_194:
        /* <DEDUP_REMOVED lines=9> */
.L_x_196:
        /* <DEDUP_REMOVED lines=9> */
.L_x_198:
        /* <DEDUP_REMOVED lines=9> */
.L_x_200:
        /* <DEDUP_REMOVED lines=9> */
.L_x_202:
        /* <DEDUP_REMOVED lines=9> */
.L_x_204:
        /* <DEDUP_REMOVED lines=9> */
.L_x_206:
        /* <DEDUP_REMOVED lines=9> */
.L_x_208:
        /* <DEDUP_REMOVED lines=9> */
.L_x_210:
        /* <DEDUP_REMOVED lines=9> */
.L_x_212:
        /* <DEDUP_REMOVED lines=9> */
.L_x_214:
        /* <DEDUP_REMOVED lines=9> */
.L_x_216:
        /* <DEDUP_REMOVED lines=9> */
.L_x_218:
        /* <DEDUP_REMOVED lines=9> */
.L_x_220:
[----:B------:R-:W-:-:S04]  /*3d50*/  UIADD3 UR6, UPT, UPT, UR6, 0x1, URZ ;  /* 0x0000000106067890 */ /* 0x000fc8000fffe0ff */
[----:B------:R-:W-:-:S04]  /*3d60*/  UISETP.NE.AND UP0, UPT, UR6, 0x24, UPT ;  /* 0x000000240600788c */ /* 0x000fc8000bf05270 */
[----:B------:R-:W-:Y:S02]  /*3d70*/  USEL UR5, URZ, 0x1, UP0 ;  /* 0x00000001ff057887 */ /* 0x000fe40008000000 */
[----:B------:R-:W-:-:S04]  /*3d80*/  USEL UR6, UR6, URZ, UP0 ;  /* 0x000000ff06067287 */ /* 0x000fc80008000000 */
[----:B------:R-:W-:Y:S01]  /*3d90*/  ULEA UR6, UR6, UR4, 0x3 ;  /* 0x0000000406067291 */ /* 0x000fe2000f8e18ff */
[----:B------:R-:W-:-:S04]  /*3da0*/  LOP3.LUT R2, R2, UR5, RZ, 0x3c, !PT ;  /* 0x0000000502027c12 */ /* 0x000fc8000f8e3cff */
[----:B------:R-:W-:Y:S01]  /*3db0*/  SHF.L.U32 R2, R2, 0x1f, RZ ;  /* 0x0000001f02027819 */ /* 0x000fe200000006ff */
[----:B-1-3--:R-:W-:-:S07]  /*3dc0*/  IMAD.U32 R0, RZ, RZ, UR6 ;  /* 0x00000006ff007e24 */ /* 0x00afce000f8e00ff */
.L_x_79:
[----:B-1----:R1:W2:Y:S02]  /*3dd0*/  SYNCS.PHASECHK.TRANS64.TRYWAIT P0, [R0+URZ], R2 ;  /* 0x00000002000075a7 */ /* 0x0022a400080011ff */
[----:B--2---:R-:W-:Y:S05]  /*3de0*/  @!P0 NANOSLEEP.SYNCS 0x989680 ;  /* 0x009896800000895d */ /* 0x004fea0003900000 */
[----:B------:R-:W2:Y:S02]  /*3df0*/  @!P0 SYNCS.PHASECHK.TRANS64 P0, [R0+URZ], R2 ;  /* 0x00000002000085a7 */ /* 0x000ea400080010ff */
[----:B--2---:R-:W-:Y:S05]  /*3e00*/  @P0 EXIT ;  /* 0x000000000000094d */ /* 0x004fea0003800000 */
[----:B------:R-:W-:Y:S05]  /*3e10*/  BRA `(.L_x_79) ;  /* 0xfffffffc00ec7947 */ /* 0x000fea000383ffff */
.L_x_23:
[----:B------:R-:W-:-:S04]  /*3e20*/  UISETP.NE.AND UP1, UPT, UR37, URZ, UPT ;  /* 0x000000ff2500728c */ /* 0x000fc8000bf25270 */
[----:B------:R-:W-:-:S09]  /*3e30*/  UISETP.NE.OR UP1, UPT, UR10, 0x1, UP1 ;  /* 0x000000010a00788c */ /* 0x000fd20008f25670 */
[----:B------:R-:W-:Y:S05]  /*3e40*/  BRA.U UP1, `(.L_x_80) ;  /* 0x0000000501487547 */ /* 0x000fea000b800000 */
[----:B------:R-:W-:Y:S01]  /*3e50*/  ISETP.GE.U32.AND P2, PT, R2, 0x2, PT ;  /* 0x000000020200780c */ /* 0x000fe20003f46070 */
[----:B------:R-:W-:Y:S01]  /*3e60*/  IMAD.MOV.U32 R12, RZ, RZ, 0x1 ;  /* 0x00000001ff0c7424 */ /* 0x000fe200078e00ff */
[----:B------:R-:W-:Y:S02]  /*3e70*/  CS2R R10, SRZ ;  /* 0x00000000000a7805 */ /* 0x000fe4000001ff00 */
[----:B------:R-:W-:Y:S01]  /*3e80*/  CS2R R8, SRZ ;  /* 0x0000000000087805 */ /* 0x000fe2000001ff00 */
[----:B------:R-:W-:Y:S01]  /*3e90*/  UMOV UR4, 0x400 ;  /* 0x0000040000047882 */ /* 0x000fe20000000000 */
[----:B------:R-:W-:Y:S01]  /*3ea0*/  UMOV UR6, URZ ;  /* 0x000000ff00067c82 */ /* 0x000fe20008000000 */
[----:B------:R-:W-:-:S12]  /*3eb0*/  ULEA UR37, UR37, UR4, 0x18 ;  /* 0x0000000425257291 */ /* 0x000fd8000f8ec0ff */
.L_x_84:
[----:B------:R-:W-:Y:S02]  /*3ec0*/  LEA R0, R8, UR37, 0x3 ;  /* 0x0000002508007c11 */ /* 0x000fe4000f8e18ff */
[----:B------:R-:W-:-:S03]  /*3ed0*/  SHF.L.U32 R4, R9, 0x1f, RZ ;  /* 0x0000001f09047819 */ /* 0x000fc600000006ff */
[----:B------:R-:W-:Y:S01]  /*3ee0*/  VIADD R5, R0, 0x2d0 ;  /* 0x000002d000057836 */ /* 0x000fe20000000000 */
[----:B------:R-:W1:Y:S02]  /*3ef0*/  SYNCS.PHASECHK.TRANS64.TRYWAIT P0, [R0+URZ+0x2c0], R4 ;  /* 0x0002c004000075a7 */ /* 0x000e6400080011ff */
[----:B-1----:R-:W-:Y:S05]  /*3f00*/  @!P0 BRA `(.L_x_81) ;  /* 0x0000004c00c48947 */ /* 0x002fea0003800000 */
.L_x_221:
[----:B------:R-:W-:Y:S01]  /*3f10*/  ULEA UR5, UR6, UR37, 0x3 ;  /* 0x0000002506057291 */ /* 0x000fe2000f8e18ff */
[----:B-1----:R-:W-:Y:S01]  /*3f20*/  PRMT R0, RZ, 0x654, R5 ;  /* 0x00000654ff007816 */ /* 0x002fe20000000005 */
[----:B------:R-:W-:Y:S01]  /*3f30*/  @!P2 IMAD.MOV.U32 R4, RZ, RZ, 0x10 ;  /* 0x00000010ff04a424 */ /* 0x000fe200078e00ff */
[----:B------:R-:W-:Y:S01]  /*3f40*/  SHF.L.U32 R5, R12, 0x1f, RZ ;  /* 0x0000001f0c057819 */ /* 0x000fe200000006ff */
[----:B------:R-:W-:Y:S01]  /*3f50*/  UIADD3 UR4, UPT, UPT, UR5, 0x260, URZ ;  /* 0x0000026005047890 */ /* 0x000fe2000fffe0ff */
[----:B------:R1:W-:Y:S05]  /*3f60*/  SYNCS.ARRIVE.TRANS64.RED.A1T0 RZ, [R0+URZ], RZ ;  /* 0x000000ff00ff79a7 */ /* 0x0003ea00081004ff */
[----:B------:R-:W-:Y:S01]  /*3f70*/  IMAD.U32 R6, RZ, RZ, UR4 ;  /* 0x00000004ff067e24 */ /* 0x000fe2000f8e00ff */
[----:B------:R-:W2:Y:S04]  /*3f80*/  SYNCS.PHASECHK.TRANS64.TRYWAIT P0, [UR5+0x270], R5 ;  /* 0x00027005ff0075a7 */ /* 0x000ea80008001105 */
[----:B------:R-:W-:Y:S01]  /*3f90*/  PRMT R6, R2, 0x654, R6 ;  /* 0x0000065402067816 */ /* 0x000fe20000000006 */
[----:B-12---:R-:W-:Y:S06]  /*3fa0*/  @!P0 BRA `(.L_x_82) ;  /* 0x0000004c00b08947 */ /* 0x006fec0003800000 */
.L_x_223:
[----:B------:R-:W-:Y:S01]  /*3fb0*/  ULEA UR4, UR6, UR37, 0x4 ;  /* 0x0000002506047291 */ /* 0x000fe2000f8e20ff */
[----:B------:R-:W-:Y:S01]  /*3fc0*/  SEL R3, R6, R3, !P2 ;  /* 0x0000000306037207 */ /* 0x000fe20005000000 */
[----:B------:R-:W-:Y:S01]  /*3fd0*/  UIADD3 UR5, UPT, UPT, UR5, 0x260, URZ ;  /* 0x0000026005057890 */ /* 0x000fe2000fffe0ff */
[----:B-1----:R-:W-:Y:S01]  /*3fe0*/  LEA R0, R11, UR37, 0x3 ;  /* 0x000000250b007c11 */ /* 0x002fe2000f8e18ff */
[----:B------:R-:W-:Y:S01]  /*3ff0*/  UIADD3 UR4, UPT, UPT, UR4, 0x2f0, URZ ;  /* 0x000002f004047890 */ /* 0x000fe2000fffe0ff */
[----:B------:R1:W-:Y:S01]  /*4000*/  @!P2 SYNCS.ARRIVE.TRANS64.RED RZ, [R3+URZ], R4 ;  /* 0x0000000403ffa9a7 */ /* 0x0003e200080004ff */
[----:B------:R-:W-:Y:S01]  /*4010*/  UIADD3 UR6, UPT, UPT, UR6, 0x1, URZ ;  /* 0x0000000106067890 */ /* 0x000fe2000fffe0ff */
[----:B------:R-:W-:-:S03]  /*4020*/  VIADD R8, R8, 0x1 ;  /* 0x0000000108087836 */ /* 0x000fc60000000000 */
[----:B------:R-:W-:Y:S02]  /*4030*/  UISETP.NE.AND UP0, UPT, UR6, 0x2, UPT ;  /* 0x000000020600788c */ /* 0x000fe4000bf05270 */
[----:B------:R-:W-:Y:S01]  /*4040*/  ISETP.NE.AND P0, PT, R8, 0x2, PT ;  /* 0x000000020800780c */ /* 0x000fe20003f05270 */
[----:B------:R-:W-:Y:S06]  /*4050*/  UGETNEXTWORKID.BROADCAST [UR4], [UR5] ;  /* 0x00000000040073ca */ /* 0x000fec0008000100 */
[----:B------:R-:W-:Y:S02]  /*4060*/  USEL UR4, URZ, 0x1, UP0 ;  /* 0x00000001ff047887 */ /* 0x000fe40008000000 */
[----:B------:R-:W-:-:S04]  /*4070*/  USEL UR6, UR6, URZ, UP0 ;  /* 0x000000ff06067287 */ /* 0x000fc80008000000 */
[----:B------:R-:W-:Y:S02]  /*4080*/  LOP3.LUT R12, R12, UR4, RZ, 0x3c, !PT ;  /* 0x000000040c0c7c12 */ /* 0x000fe4000f8e3cff */
[----:B-1----:R-:W-:-:S04]  /*4090*/  SHF.L.U32 R4, R10, 0x1f, RZ ;  /* 0x0000001f0a047819 */ /* 0x002fc800000006ff */
[----:B------:R-:W1:Y:S02]  /*40a0*/  SYNCS.PHASECHK.TRANS64.TRYWAIT P1, [R0+URZ+0x260], R4 ;  /* 0x00026004000075a7 */ /* 0x000e6400080211ff */
[----:B-1----:R-:W-:Y:S05]  /*40b0*/  @!P1 BRA `(.L_x_83) ;  /* 0x0000004c00849947 */ /* 0x002fea0003800000 */
.L_x_224:
[C---:B-1----:R-:W-:Y:S01]  /*40c0*/  LEA R4, R11.reuse, UR37, 0x4 ;  /* 0x000000250b047c11 */ /* 0x042fe2000f8e20ff */
[----:B------:R-:W-:Y:S01]  /*40d0*/  VIADD R0, R0, 0x270 ;  /* 0x0000027000007836 */ /* 0x000fe20000000000 */
[----:B------:R-:W-:Y:S01]  /*40e0*/  SEL R8, R8, RZ, P0 ;  /* 0x000000ff08087207 */ /* 0x000fe20000000000 */
[----:B------:R-:W-:-:S03]  /*40f0*/  VIADD R11, R11, 0x1 ;  /* 0x000000010b0b7836 */ /* 0x000fc60000000000 */
[----:B------:R-:W1:Y:S01]  /*4100*/  LDS.128 R4, [R4+0x2f0] ;  /* 0x0002f00004047984 */ /* 0x000e620000000c00 */
[----:B------:R-:W-:Y:S02]  /*4110*/  PRMT R0, RZ, 0x654, R0 ;  /* 0x00000654ff007816 */ /* 0x000fe40000000000 */
[C---:B------:R-:W-:Y:S01]  /*4120*/  ISETP.NE.AND P1, PT, R11.reuse, 0x2, PT ;  /* 0x000000020b00780c */ /* 0x040fe20003f25270 */
[----:B------:R-:W-:Y:S01]  /*4130*/  @!PT LDS RZ, [RZ] ;  /* 0x00000000fffff984 */ /* 0x000fe20000000800 */
[----:B------:R-:W-:Y:S01]  /*4140*/  @!PT LDS RZ, [RZ] ;  /* 0x00000000fffff984 */ /* 0x000fe20000000800 */
[----:B------:R-:W-:Y:S01]  /*4150*/  @!PT LDS RZ, [RZ] ;  /* 0x00000000fffff984 */ /* 0x000fe20000000800 */
[----:B------:R-:W-:Y:S01]  /*4160*/  @!PT LDS RZ, [RZ] ;  /* 0x00000000fffff984 */ /* 0x000fe20000000800 */
[----:B------:R2:W-:Y:S06]  /*4170*/  MEMBAR.ALL.CTA ;  /* 0x0000000000007992 */ /* 0x0005ec0000008000 */
[----:B--2---:R-:W2:Y:S01]  /*4180*/  FENCE.VIEW.ASYNC.S ;  /* 0x00000000000073c6 */ /* 0x004ea20000000000 */
[----:B------:R-:W-:Y:S01]  /*4190*/  SEL R11, R11, RZ, P1 ;  /* 0x000000ff0b0b7207 */ /* 0x000fe20000800000 */
[----:B--2---:R2:W-:Y:S01]  /*41a0*/  SYNCS.ARRIVE.TRANS64.RED.A1T0 RZ, [R0+URZ], RZ ;  /* 0x000000ff00ff79a7 */ /* 0x0045e200081004ff */
[----:B-1----:R-:W-:-:S02]  /*41b0*/  LOP3.LUT P3, RZ, R6, 0x1, RZ, 0xc0, !PT ;  /* 0x0000000106ff7812 */ /* 0x002fc4000786c0ff */
[----:B------:R-:W-:-:S04]  /*41c0*/  SEL R4, RZ, 0x1, P1 ;  /* 0x00000001ff047807 */ /* 0x000fc80000800000 */
[----:B------:R-:W-:Y:S02]  /*41d0*/  LOP3.LUT R10, R10, R4, RZ, 0x3c, !PT ;  /* 0x000000040a0a7212 */ /* 0x000fe400078e3cff */
[----:B--2---:R-:W-:-:S04]  /*41e0*/  SEL R0, RZ, 0x1, P0 ;  /* 0x00000001ff007807 */ /* 0x004fc80000000000 */
[----:B------:R-:W-:Y:S01]  /*41f0*/  LOP3.LUT R9, R9, R0, RZ, 0x3c, !PT ;  /* 0x0000000009097212 */ /* 0x000fe200078e3cff */
[----:B------:R-:W-:Y:S06]  /*4200*/  @P3 BRA `(.L_x_84) ;  /* 0xfffffffc002c3947 */ /* 0x000fec000383ffff */
[----:B------:R-:W-:Y:S01]  /*4210*/  ULEA UR5, UR6, UR37, 0x3 ;  /* 0x0000002506057291 */ /* 0x000fe2000f8e18ff */
[----:B------:R-:W-:-:S08]  /*4220*/  SHF.L.U32 R2, R12, 0x1f, RZ ;  /* 0x0000001f0c027819 */ /* 0x000fd000000006ff */
[----:B------:R-:W1:Y:S02]  /*4230*/  SYNCS.PHASECHK.TRANS64 P0, [UR5+0x270], R2 ;  /* 0x00027002ff0075a7 */ /* 0x000e640008001005 */
[----:B-1----:R-:W-:Y:S05]  /*4240*/  @P0 BRA `(.L_x_85) ;  /* 0x0000000000080947 */ /* 0x002fea0003800000 */
[----:B------:R-:W1:Y:S02]  /*4250*/  SYNCS.PHASECHK.TRANS64.TRYWAIT P0, [UR5+0x270], R2 ;  /* 0x00027002ff0075a7 */ /* 0x000e640008001105 */
[----:B-1----:R-:W-:Y:S05]  /*4260*/  @!P0 BRA `(.L_x_86) ;  /* 0x0000004c002c8947 */ /* 0x002fea0003800000 */
.L_x_85:
[----:B------:R-:W-:-:S04]  /*4270*/  UIADD3 UR4, UPT, UPT, UR6, 0x1, URZ ;  /* 0x0000000106047890 */ /* 0x000fc8000fffe0ff */
[----:B------:R-:W-:-:S04]  /*4280*/  UISETP.NE.AND UP0, UPT, UR4, 0x2, UPT ;  /* 0x000000020400788c */ /* 0x000fc8000bf05270 */
[----:B------:R-:W-:Y:S02]  /*4290*/  USEL UR7, URZ, 0x1, UP0 ;  /* 0x00000001ff077887 */ /* 0x000fe40008000000 */
[----:B------:R-:W-:-:S04]  /*42a0*/  USEL UR4, UR4, URZ, UP0 ;  /* 0x000000ff04047287 */ /* 0x000fc80008000000 */
[----:B------:R-:W-:Y:S01]  /*42b0*/  ULEA UR4, UR4, UR37, 0x3 ;  /* 0x0000002504047291 */ /* 0x000fe2000f8e18ff */
[----:B-1----:R-:W-:-:S04]  /*42c0*/  LOP3.LUT R2, R12, UR7, RZ, 0x3c, !PT ;  /* 0x000000070c027c12 */ /* 0x002fc8000f8e3cff */
[----:B------:R-:W-:-:S04]  /*42d0*/  SHF.L.U32 R0, R2, 0x1f, RZ ;  /* 0x0000001f02007819 */ /* 0x000fc800000006ff */
[----:B------:R-:W1:Y:S02]  /*42e0*/  SYNCS.PHASECHK.TRANS64 P0, [UR4+0x270], R0 ;  /* 0x00027000ff0075a7 */ /* 0x000e640008001004 */
[----:B-1----:R-:W-:Y:S05]  /*42f0*/  @P0 EXIT ;  /* 0x000000000000094d */ /* 0x002fea0003800000 */
[----:B------:R-:W-:Y:S02]  /*4300*/  SHF.L.U32 R2, R2, 0x1f, RZ ;  /* 0x0000001f02027819 */ /* 0x000fe400000006ff */
[----:B------:R-:W-:-:S07]  /*4310*/  MOV R0, UR4 ;  /* 0x0000000400007c02 */ /* 0x000fce0008000f00 */
.L_x_87:
[----:B-1----:R1:W2:Y:S02]  /*4320*/  SYNCS.PHASECHK.TRANS64.TRYWAIT P0, [R0+URZ+0x270], R2 ;  /* 0x00027002000075a7 */ /* 0x0022a400080011ff */
[----:B--2---:R-:W-:Y:S05]  /*4330*/  @!P0 NANOSLEEP.SYNCS 0x989680 ;  /* 0x009896800000895d */ /* 0x004fea0003900000 */
[----:B------:R-:W2:Y:S02]  /*4340*/  @!P0 SYNCS.PHASECHK.TRANS64 P0, [R0+URZ+0x270], R2 ;  /* 0x00027002000085a7 */ /* 0x000ea400080010ff */
[----:B--2---:R-:W-:Y:S05]  /*4350*/  @P0 EXIT ;  /* 0x000000000000094d */ /* 0x004fea0003800000 */
[----:B------:R-:W-:Y:S05]  /*4360*/  BRA `(.L_x_87) ;  /* 0xfffffffc00ec7947 */ /* 0x000fea000383ffff */
.L_x_80:
[----:B------:R-:W-:Y:S05]  /*4370*/  BRA.U UP4, `(.L_x_88) ;  /* 0x0000001104a07547 */ /* 0x000fea000b800000 */
[----:B------:R-:W-:Y:S01]  /*4380*/  UMOV UR6, 0x40 ;  /* 0x0000004000067882 */ /* 0x000fe20000000000 */
[----:B------:R-:W-:Y:S01]  /*4390*/  NOP ;  /* 0x0000000000007918 */ /* 0x000fe20000000000 */
[----:B------:R-:W-:Y:S01]  /*43a0*/  ULEA UR6, UR37, UR6, 0x18 ;  /* 0x0000000625067291 */ /* 0x000fe2000f8ec0ff */
[----:B------:R-:W-:Y:S02]  /*43b0*/  UMOV UR7, 0x400 ;  /* 0x0000040000077882 */ /* 0x000fe40000000000 */
[----:B------:R-:W-:-:S06]  /*43c0*/  ULEA UR37, UR37, UR7, 0x18 ;  /* 0x0000000725257291 */ /* 0x000fcc000f8ec0ff */
[----:B------:R-:W1:Y:S02]  /*43d0*/  LDS.U8 R2, [UR6+0x1c] ;  /* 0x00001c06ff027984 */ /* 0x000e640008000000 */
[----:B-1----:R-:W-:-:S13]  /*43e0*/  ISETP.NE.AND P0, PT, R2, RZ, PT ;  /* 0x000000ff0200720c */ /* 0x002fda0003f05270 */
[----:B------:R-:W-:Y:S05]  /*43f0*/  @P0 BRA `(.L_x_89) ;  /* 0x0000000400080947 */ /* 0x000fea0003800000 */
[----:B------:R-:W-:Y:S02]  /*4400*/  UISETP.NE.U32.AND UP0, UPT, UR5, 0x1, UPT ;  /* 0x000000010500788c */ /* 0x000fe4000bf05070 */
[----:B------:R-:W-:-:S07]  /*4410*/  UIADD3 UR8, UPT, UPT, UR6, 0x8, URZ ;  /* 0x0000000806087890 */ /* 0x000fce000fffe0ff */
[----:B------:R-:W-:Y:S05]  /*4420*/  BRA.U !UP0, `(.L_x_90) ;  /* 0x00000001089c7547 */ /* 0x000fea000b800000 */
[----:B------:R-:W-:Y:S01]  /*4430*/  ELECT P0, URZ, PT ;  /* 0x0000000000ff782f */ /* 0x000fe20003800000 */
[----:B------:R-:W-:-:S12]  /*4440*/  BSSY B0, `(.L_x_90) ;  /* 0x0000025000007945 */ /* 0x000fd80003800000 */
[----:B------:R-:W-:Y:S05]  /*4450*/  @!P0 BRA `(.L_x_91) ;  /* 0x00000000008c8947 */ /* 0x000fea0003800000 */
[----:B------:R-:W-:-:S05]  /*4460*/  UMOV UR7, 0x10 ;  /* 0x0000001000077882 */ /* 0x000fca0000000000 */
[----:B------:R-:W-:Y:S04]  /*4470*/  DEPBAR.LE SB1, 0x36 ;  /* 0x00009d800000791a */ /* 0x000fe80000000000 */
[----:B------:R-:W1:Y:S02]  /*4480*/  UTCATOMSWS.2CTA.FIND_AND_SET.ALIGN UP1, UR7, UR7 ;  /* 0x00000007000775e3 */ /* 0x000e640008220800 */
[----:B-1----:R-:W-:Y:S01]  /*4490*/  MOV R9, UR7 ;  /* 0x0000000700097c02 */ /* 0x002fe20008000f00 */
[----:B------:R-:W-:Y:S06]  /*44a0*/  BRA.U UP1, `(.L_x_92) ;  /* 0x0000000101187547 */ /* 0x000fec000b800000 */
.L_x_93:
[----:B------:R-:W-:Y:S05]  /*44b0*/  NANOSLEEP 0x64 ;  /* 0x000000640000795d */ /* 0x000fea0003800000 */
[----:B------:R-:W-:-:S05]  /*44c0*/  UMOV UR7, 0x10 ;  /* 0x0000001000077882 */ /* 0x000fca0000000000 */
[----:B------:R-:W-:Y:S04]  /*44d0*/  DEPBAR.LE SB1, 0x36 ;  /* 0x00009d800000791a */ /* 0x000fe80000000000 */
[----:B------:R-:W1:Y:S02]  /*44e0*/  UTCATOMSWS.2CTA.FIND_AND_SET.ALIGN UP1, UR7, UR7 ;  /* 0x00000007000775e3 */ /* 0x000e640008220800 */
[----:B-1----:R-:W-:Y:S01]  /*44f0*/  MOV R9, UR7 ;  /* 0x0000000700097c02 */ /* 0x002fe20008000f00 */
[----:B------:R-:W-:Y:S05]  /*4500*/  BRA.U !UP1, `(.L_x_93) ;  /* 0xfffffffd09e87547 */ /* 0x000fea000b83ffff */
.L_x_92:
[----:B------:R-:W1:Y:S01]  /*4510*/  LDS R5, [UR6+0x10] ;  /* 0x00001006ff057984 */ /* 0x000e620008000800 */
[----:B------:R-:W-:Y:S01]  /*4520*/  IMAD.U32 R3, RZ, RZ, UR37 ;  /* 0x00000025ff037e24 */ /* 0x000fe2000f8e00ff */
[----:B------:R-:W-:-:S03]  /*4530*/  MOV R2, UR4 ;  /* 0x0000000400027c02 */ /* 0x000fc60008000f00 */
[----:B------:R-:W-:Y:S01]  /*4540*/  VIADD R3, R3, 0x310 ;  /* 0x0000031003037836 */ /* 0x000fe20000000000 */
[----:B-1----:R-:W-:-:S04]  /*4550*/  SHF.L.U32 R5, R5, 0x1f, RZ ;  /* 0x0000001f05057819 */ /* 0x002fc800000006ff */
[----:B------:R-:W1:Y:S02]  /*4560*/  SYNCS.PHASECHK.TRANS64.TRYWAIT P0, [UR6+0x8], R5 ;  /* 0x00000805ff0075a7 */ /* 0x000e640008001106 */
[----:B-1----:R-:W-:Y:S05]  /*4570*/  @P0 BRA `(.L_x_94) ;  /* 0x0000000000080947 */ /* 0x002fea0003800000 */
[----:B------:R-:W1:Y:S02]  /*4580*/  SYNCS.PHASECHK.TRANS64.TRYWAIT P0, [UR6+0x8], R5 ;  /* 0x00000805ff0075a7 */ /* 0x000e640008001106 */
[----:B-1----:R-:W-:Y:S05]  /*4590*/  @!P0 BRA `(.L_x_95) ;  /* 0x0000004800788947 */ /* 0x002fea0003800000 */
.L_x_94:
[----:B-1----:R-:W-:Y:S01]  /*45a0*/  HFMA2 R4, -RZ, RZ, 0, 5.9604644775390625e-08 ;  /* 0x00000001ff047431 */ /* 0x002fe200000001ff */
[----:B------:R-:W-:Y:S01]  /*45b0*/  UPRMT UR7, UR4, 0x654, UR8 ;  /* 0x0000065404077896 */ /* 0x000fe20008000008 */
[----:B------:R-:W-:Y:S01]  /*45c0*/  IMAD.MOV.U32 R7, RZ, RZ, 0xffff ;  /* 0x0000ffffff077424 */ /* 0x000fe200078e00ff */
[----:B------:R-:W-:Y:S01]  /*45d0*/  PRMT R2, R2, 0x654, R3 ;  /* 0x0000065402027816 */ /* 0x000fe20000000003 */
[----:B------:R-:W-:Y:S02]  /*45e0*/  IMAD.MOV.U32 R5, RZ, RZ, 0x4 ;  /* 0x00000004ff057424 */ /* 0x000fe400078e00ff */
[----:B------:R-:W-:Y:S01]  /*45f0*/  IMAD.SHL.U32 R8, R9, 0x20, RZ ;  /* 0x0000002009087824 */ /* 0x000fe200078e00ff */
[----:B------:R-:W-:Y:S02]  /*4600*/  MOV R3, UR7 ;  /* 0x0000000700037c02 */ /* 0x000fe40008000f00 */
[-C--:B------:R-:W-:Y:S01]  /*4610*/  SHF.L.U32 R7, R7, R9.reuse, RZ ;  /* 0x0000000907077219 */ /* 0x080fe200000006ff */
[----:B------:R1:W-:Y:S01]  /*4620*/  SYNCS.ARRIVE.TRANS64.RED RZ, [UR7], R5 ;  /* 0x00000005ffff79a7 */ /* 0x0003e20008000407 */
[----:B------:R-:W-:Y:S01]  /*4630*/  SHF.L.U32 R6, R4, R9, RZ ;  /* 0x0000000904067219 */ /* 0x000fe200000006ff */
[----:B------:R1:W-:Y:S04]  /*4640*/  STS [UR37+0x310], R8 ;  /* 0x00031008ff007988 */ /* 0x0003e80008000825 */
[----:B------:R1:W-:Y:S04]  /*4650*/  STAS [R2.64], R9 ;  /* 0x0000000902007dbd */ /* 0x0003e8000c0008ff */
[----:B------:R1:W-:Y:S04]  /*4660*/  ATOMS.OR RZ, [UR6+0x14], R7 ;  /* 0x00001407ffff798c */ /* 0x0003e8000b000006 */
[----:B------:R1:W-:Y:S04]  /*4670*/  ATOMS.OR RZ, [UR6+0x18], R6 ;  /* 0x00001806ffff798c */ /* 0x0003e8000b000006 */
[----:B------:R1:W-:Y:S02]  /*4680*/  ATOMS.XOR RZ, [UR6+0x10], R4 ;  /* 0x00001004ffff798c */ /* 0x0003e4000b800006 */
.L_x_91:
[----:B------:R-:W-:Y:S05]  /*4690*/  BSYNC B0 ;  /* 0x0000000000007941 */ /* 0x000fea0003800000 */
.L_x_90:
[----:B------:R-:W-:Y:S05]  /*46a0*/  BRA.U UP0, `(.L_x_96) ;  /* 0x00000001006c7547 */ /* 0x000fea000b800000 */
[----:B------:R-:W-:-:S03]  /*46b0*/  UMOV UR7, 0xffffffff ;  /* 0xffffffff00077882 */ /* 0x000fc60000000000 */
[----:B------:R-:W-:Y:S05]  /*46c0*/  BRA.DIV UR7, `(.L_x_97) ;  /* 0x0000004a07447947 */ /* 0x000fea000b800000 */
[----:B------:R-:W-:-:S13]  /*46d0*/  ELECT P6, URZ, PT ;  /* 0x0000000000ff782f */ /* 0x000fda00038c0000 */
.L_x_228:
[----:B------:R-:W-:Y:S05]  /*46e0*/  @!P6 BRA `(.L_x_96) ;  /* 0x00000000005ce947 */ /* 0x000fea0003800000 */
[----:B-1----:R-:W1:Y:S02]  /*46f0*/  LDS R3, [UR6+0x10] ;  /* 0x00001006ff037984 */ /* 0x002e640008000800 */
[----:B-1----:R-:W-:-:S04]  /*4700*/  SHF.L.U32 R3, R3, 0x1f, RZ ;  /* 0x0000001f03037819 */ /* 0x002fc800000006ff */
[----:B------:R-:W1:Y:S02]  /*4710*/  SYNCS.PHASECHK.TRANS64.TRYWAIT P0, [UR6+0x8], R3 ;  /* 0x00000803ff0075a7 */ /* 0x000e640008001106 */
[----:B-1----:R-:W-:Y:S05]  /*4720*/  @P0 BRA `(.L_x_98) ;  /* 0x0000000000080947 */ /* 0x002fea0003800000 */
[----:B------:R-:W1:Y:S02]  /*4730*/  SYNCS.PHASECHK.TRANS64.TRYWAIT P0, [UR6+0x8], R3 ;  /* 0x00000803ff0075a7 */ /* 0x000e640008001106 */
[----:B-1----:R-:W-:Y:S05]  /*4740*/  @!P0 BRA `(.L_x_99) ;  /* 0x0000004800448947 */ /* 0x002fea0003800000 */
.L_x_98:
[----:B------:R-:W2:Y:S01]  /*4750*/  LDS R5, [UR37+0x310] ;  /* 0x00031025ff057984 */ /* 0x000ea20008000800 */
[----:B-1----:R-:W-:Y:S02]  /*4760*/  HFMA2 R2, -RZ, RZ, 0, 5.9604644775390625e-08 ;  /* 0x00000001ff027431 */ /* 0x002fe400000001ff */
[----:B------:R-:W-:Y:S01]  /*4770*/  IMAD.MOV.U32 R3, RZ, RZ, 0xffff ;  /* 0x0000ffffff037424 */ /* 0x000fe200078e00ff */
[----:B------:R-:W-:Y:S01]  /*4780*/  UPRMT UR7, UR4, 0x654, UR8 ;  /* 0x0000065404077896 */ /* 0x000fe20008000008 */
[----:B--2---:R-:W-:-:S03]  /*4790*/  IMAD.SHL.U32 R4, R5, 0x20, RZ ;  /* 0x0000002005047824 */ /* 0x004fc600078e00ff */
[-C--:B------:R-:W-:Y:S02]  /*47a0*/  SHF.L.U32 R3, R3, R5.reuse, RZ ;  /* 0x0000000503037219 */ /* 0x080fe400000006ff */
[----:B------:R-:W-:Y:S01]  /*47b0*/  SHF.L.U32 R5, R2, R5, RZ ;  /* 0x0000000502057219 */ /* 0x000fe200000006ff */
[----:B------:R2:W-:Y:S04]  /*47c0*/  STS [UR37+0x310], R4 ;  /* 0x00031004ff007988 */ /* 0x0005e80008000825 */
[----:B------:R2:W-:Y:S04]  /*47d0*/  ATOMS.OR RZ, [UR6+0x14], R3 ;  /* 0x00001403ffff798c */ /* 0x0005e8000b000006 */
[----:B------:R2:W-:Y:S01]  /*47e0*/  ATOMS.OR RZ, [UR6+0x18], R5 ;  /* 0x00001805ffff798c */ /* 0x0005e2000b000006 */
[----:B------:R-:W-:Y:S03]  /*47f0*/  SYNCS.ARRIVE.TRANS64.RED.A1T0 RZ, [UR7], RZ ;  /* 0x000000ffffff79a7 */ /* 0x000fe60008100407 */
[----:B------:R2:W-:Y:S01]  /*4800*/  ATOMS.XOR RZ, [UR6+0x10], R2 ;  /* 0x00001002ffff798c */ /* 0x0005e2000b800006 */
[----:B------:R-:W-:Y:S05]  /*4810*/  BRA `(.L_x_96) ;  /* 0x0000000000107947 */ /* 0x000fea0003800000 */
.L_x_89:
[----:B------:R-:W-:-:S05]  /*4820*/  MOV R2, 0xffffffff ;  /* 0xffffffff00027802 */ /* 0x000fca0000000f00 */
[----:B------:R1:W-:Y:S02]  /*4830*/  STS [UR37+0x310], R2 ;  /* 0x00031002ff007988 */ /* 0x0003e40008000825 */
[----:B-1----:R-:W-:Y:S02]  /*4840*/  MOV R2, 0x4860 ;  /* 0x0000486000027802 */ /* 0x002fe40000000f00 */
[----:B-----5:R-:W-:Y:S05]  /*4850*/  CALL.REL.NOINC `($__internal_1_$__cuda_sm10x_tcgen05_guardrail_trap_phase_invalid_during_alloc) ;  /* 0x0000004c004c7944 */ /* 0x020fea0003c00000 */
.L_x_96:
[----:B------:R-:W-:Y:S05]  /*4860*/  WARPSYNC.ALL ;  /* 0x0000000000007948 */ /* 0x000fea0003800000 */
[----:B------:R-:W3:Y:S01]  /*4870*/  S2UR UR8, SR_CgaCtaId ;  /* 0x00000000000879c3 */ /* 0x000ee20000008800 */
[----:B------:R-:W-:Y:S01]  /*4880*/  UMOV UR6, 0x400 ;  /* 0x0000040000067882 */ /* 0x000fe20000000000 */
[----:B------:R-:W-:-:S06]  /*4890*/  NOP ;  /* 0x0000000000007918 */ /* 0x000fcc0000000000 */
[----:B------:R-:W-:Y:S06]  /*48a0*/  BAR.ARV 0x6, 0xa0 ;  /* 0x0182800000007b1d */ /* 0x000fec0000002000 */
[----:B------:R-:W-:Y:S01]  /*48b0*/  LOP3.LUT R10, R10, 0xffff, RZ, 0xc0, !PT ;  /* 0x0000ffff0a0a7812 */ /* 0x000fe200078ec0ff */
[----:B-1----:R-:W-:Y:S01]  /*48c0*/  IMAD.MOV.U32 R9, RZ, RZ, 0x1 ;  /* 0x00000001ff097424 */ /* 0x002fe200078e00ff */
[----:B------:R-:W-:Y:S01]  /*48d0*/  LOP3.LUT R0, R0, 0xffff, RZ, 0xc0, !PT ;  /* 0x0000ffff00007812 */ /* 0x000fe200078ec0ff */
[----:B------:R-:W-:Y:S01]  /*48e0*/  IMAD.MOV.U32 R8, RZ, RZ, RZ ;  /* 0x000000ffff087224 */ /* 0x000fe200078e00ff */
[----:B------:R-:W-:Y:S01]  /*48f0*/  R2UR UR13, R10 ;  /* 0x000000000a0d72ca */ /* 0x000fe200000e0000 */
[----:B------:R-:W-:Y:S01]  /*4900*/  UMOV UR22, URZ ;  /* 0x000000ff00167c82 */ /* 0x000fe20008000000 */
[----:B------:R-:W-:Y:S01]  /*4910*/  R2UR UR12, R0 ;  /* 0x00000000000c72ca */ /* 0x000fe200000e0000 */
[----:B------:R-:W-:Y:S01]  /*4920*/  UMOV UR21, URZ ;  /* 0x000000ff00157c82 */ /* 0x000fe20008000000 */
[----:B------:R-:W-:Y:S01]  /*4930*/  UMOV UR20, URZ ;  /* 0x000000ff00147c82 */ /* 0x000fe20008000000 */
[----:B------:R-:W-:-:S02]  /*4940*/  UISETP.NE.AND UP2, UPT, UR5, URZ, UPT ;  /* 0x000000ff0500728c */ /* 0x000fc4000bf45270 */
[----:B---3--:R-:W-:Y:S01]  /*4950*/  ULEA UR8, UR8, UR6, 0x18 ;  /* 0x0000000608087291 */ /* 0x008fe2000f8ec0ff */
[----:B------:R-:W1:Y:S03]  /*4960*/  LDCU UR6, c[0x0][0x38c] ;  /* 0x00007180ff0677ac */ /* 0x000e660008000800 */
[----:B------:R-:W-:Y:S02]  /*4970*/  UIADD3 UR14, UPT, UPT, UR8, 0x2600, URZ ;  /* 0x00002600080e7890 */ /* 0x000fe4000fffe0ff */
[----:B------:R-:W-:-:S03]  /*4980*/  UIADD3 UR15, UPT, UPT, UR8, 0x26600, URZ ;  /* 0x00026600080f7890 */ /* 0x000fc6000fffe0ff */
[----:B--2---:R-:W2:Y:S01]  /*4990*/  LDS R2, [UR8+0x310] ;  /* 0x00031008ff027984 */ /* 0x004ea20008000800 */
[----:B------:R-:W-:Y:S02]  /*49a0*/  USHF.R.U32.HI UR14, URZ, 0x4, UR14 ;  /* 0x00000004ff0e7899 */ /* 0x000fe4000801160e */
[----:B------:R-:W-:Y:S02]  /*49b0*/  USHF.R.U32.HI UR15, URZ, 0x4, UR15 ;  /* 0x00000004ff0f7899 */ /* 0x000fe4000801160f */
[----:B------:R-:W-:Y:S02]  /*49c0*/  ULOP3.LUT UR14, UR14, 0x3fff, URZ, 0xc0, !UPT ;  /* 0x00003fff0e0e7892 */ /* 0x000fe4000f8ec0ff */
[----:B------:R-:W-:Y:S02]  /*49d0*/  ULOP3.LUT UR15, UR15, 0x3fff, URZ, 0xc0, !UPT ;  /* 0x00003fff0f0f7892 */ /* 0x000fe4000f8ec0ff */
[----:B------:R-:W-:Y:S02]  /*49e0*/  ULOP3.LUT UR14, UR14, 0x10000, URZ, 0xfc, !UPT ;  /* 0x000100000e0e7892 */ /* 0x000fe4000f8efcff */
[----:B-1----:R-:W-:-:S02]  /*49f0*/  UIADD3 UR6, UPT, UPT, UR6, 0x3f, URZ ;  /* 0x0000003f06067890 */ /* 0x002fc4000fffe0ff */
[----:B------:R-:W-:Y:S02]  /*4a00*/  ULOP3.LUT UR15, UR15, 0x10000, URZ, 0xfc, !UPT ;  /* 0x000100000f0f7892 */ /* 0x000fe4000f8efcff */
[----:B------:R-:W-:Y:S01]  /*4a10*/  USHF.R.S32.HI UR7, URZ, 0x1f, UR6 ;  /* 0x0000001fff077899 */ /* 0x000fe20008011406 */
[----:B------:R-:W-:Y:S01]  /*4a20*/  UMOV UR28, 0x0 ;  /* 0x00000000001c7882 */ /* 0x000fe20000000000 */
[----:B------:R-:W-:Y:S02]  /*4a30*/  UMOV UR29, 0x8100010 ;  /* 0x08100010001d7882 */ /* 0x000fe40000000000 */
[----:B------:R-:W-:Y:S01]  /*4a40*/  ULEA.HI UR7, UR7, UR6, URZ, 0x6 ;  /* 0x0000000607077291 */ /* 0x000fe2000f8f30ff */
[----:B------:R-:W-:Y:S01]  /*4a50*/  UMOV UR26, 0x0 ;  /* 0x00000000001a7882 */ /* 0x000fe20000000000 */
[----:B------:R-:W-:Y:S02]  /*4a60*/  UMOV UR27, 0x8100010 ;  /* 0x08100010001b7882 */ /* 0x000fe40000000000 */
[----:B------:R-:W-:-:S04]  /*4a70*/  USHF.R.S32.HI UR7, URZ, 0x6, UR7 ;  /* 0x00000006ff077899 */ /* 0x000fc80008011407 */
[----:B------:R-:W-:-:S04]  /*4a80*/  UISETP.LT.AND UP0, UPT, UR7, 0x1, UPT ;  /* 0x000000010700788c */ /* 0x000fc8000bf01270 */
[----:B------:R-:W-:Y:S01]  /*4a90*/  USEL UR23, UR7, 0x1, !UP0 ;  /* 0x0000000107177887 */ /* 0x000fe2000c000000 */
[----:B--2---:R-:W-:Y:S02]  /*4aa0*/  R2UR UR24, R2 ;  /* 0x00000000021872ca */ /* 0x004fe400000e0000 */
[----:B------:R-:W-:-:S13]  /*4ab0*/  CS2R R2, SRZ ;  /* 0x0000000000027805 */ /* 0x000fda000001ff00 */
.L_x_107:
[C---:B------:R-:W-:Y:S02]  /*4ac0*/  LEA R0, R8.reuse, UR8, 0x3 ;  /* 0x0000000808007c11 */ /* 0x040fe4000f8e18ff */
[----:B------:R-:W-:Y:S02]  /*4ad0*/  SHF.L.U32 R4, R3, 0x1f, RZ ;  /* 0x0000001f03047819 */ /* 0x000fe400000006ff */
[----:B------:R-:W-:Y:S02]  /*4ae0*/  LEA R5, R8, UR8, 0x4 ;  /* 0x0000000808057c11 */ /* 0x000fe4000f8e20ff */
[----:B------:R-:W1:Y:S02]  /*4af0*/  SYNCS.PHASECHK.TRANS64.TRYWAIT P0, [R0+URZ+0x260], R4 ;  /* 0x00026004000075a7 */ /* 0x000e6400080011ff */
[----:B-1-34-:R-:W-:Y:S05]  /*4b00*/  @!P0 BRA `(.L_x_100) ;  /* 0x00000044006c8947 */ /* 0x01afea0003800000 */
.L_x_229:
[----:B-1----:R-:W1:Y:S01]  /*4b10*/  LDS.128 R4, [R5+0x2f0] ;  /* 0x0002f00005047984 */ /* 0x002e620000000c00 */
[----:B------:R-:W-:Y:S02]  /*4b20*/  VIADD R0, R0, 0x270 ;  /* 0x0000027000007836 */ /* 0x000fe40000000000 */
[----:B------:R-:W-:Y:S01]  /*4b30*/  VIADD R8, R8, 0x1 ;  /* 0x0000000108087836 */ /* 0x000fe20000000000 */
[----:B------:R-:W-:Y:S01]  /*4b40*/  @!PT LDS RZ, [RZ] ;  /* 0x00000000fffff984 */ /* 0x000fe20000000800 */
[----:B------:R-:W-:Y:S01]  /*4b50*/  @!PT LDS RZ, [RZ] ;  /* 0x00000000fffff984 */ /* 0x000fe20000000800 */
[----:B------:R-:W-:Y:S01]  /*4b60*/  @!PT LDS RZ, [RZ] ;  /* 0x00000000fffff984 */ /* 0x000fe20000000800 */
[----:B------:R-:W-:Y:S01]  /*4b70*/  @!PT LDS RZ, [RZ] ;  /* 0x00000000fffff984 */ /* 0x000fe20000000800 */
[----:B------:R2:W-:Y:S06]  /*4b80*/  MEMBAR.ALL.CTA ;  /* 0x0000000000007992 */ /* 0x0005ec0000008000 */
[----:B--2---:R-:W2:Y:S01]  /*4b90*/  FENCE.VIEW.ASYNC.S ;  /* 0x00000000000073c6 */ /* 0x004ea20000000000 */
[----:B------:R-:W-:-:S04]  /*4ba0*/  PRMT R0, RZ, 0x654, R0 ;  /* 0x00000654ff007816 */ /* 0x000fc80000000000 */
[----:B--2---:R2:W-:Y:S01]  /*4bb0*/  SYNCS.ARRIVE.TRANS64.RED.A1T0 RZ, [R0+URZ], RZ ;  /* 0x000000ff00ff79a7 */ /* 0x0045e200081004ff */
[----:B-1----:R-:W-:Y:S01]  /*4bc0*/  LOP3.LUT P1, RZ, R6, 0x1, RZ, 0xc0, !PT ;  /* 0x0000000106ff7812 */ /* 0x002fe2000782c0ff */
[----:B--2---:R-:W-:-:S12]  /*4bd0*/  BRA.U UP2, `(.L_x_101) ;  /* 0x0000000102e07547 */ /* 0x004fd8000b800000 */
[----:B------:R-:W1:Y:S01]  /*4be0*/  LDCU UR6, c[0x0][0x38c] ;  /* 0x00007180ff0677ac */ /* 0x000e620008000800 */
[----:B------:R-:W-:Y:S02]  /*4bf0*/  PLOP3.LUT P2, PT, PT, PT, PT, 0x80, 0x8 ;  /* 0x000000000008781c */ /* 0x000fe40003f4f070 */
[----:B------:R-:W-:Y:S01]  /*4c00*/  SHF.L.U32 R4, R9, 0x1f, RZ ;  /* 0x0000001f09047819 */ /* 0x000fe200000006ff */
[----:B------:R-:W-:Y:S02]  /*4c10*/  ULEA UR10, UR22, UR8, 0x3 ;  /* 0x00000008160a7291 */ /* 0x000fe4000f8e18ff */
[----:B------:R-:W-:Y:S02]  /*4c20*/  ULEA UR11, UR22, UR24, 0x5 ;  /* 0x00000018160b7291 */ /* 0x000fe4000f8e28ff */
[----:B-1----:R-:W-:-:S06]  /*4c30*/  UISETP.GE.AND UP0, UPT, UR6, 0x1, UPT ;  /* 0x000000010600788c */ /* 0x002fcc000bf06270 */
[----:B------:R-:W-:-:S05]  /*4c40*/  PLOP3.LUT P0, PT, PT, PT, UP0, 0x80, 0x8 ;  /* 0x000000000008781c */ /* 0x000fca0003f0f008 */
[----:B------:R-:W-:-:S08]  /*4c50*/  @UP0 ULEA UR6, UR21, UR8, 0x3 ;  /* 0x0000000815060291 */ /* 0x000fd0000f8e18ff */
[----:B------:R-:W-:-:S04]  /*4c60*/  @P0 SHF.L.U32 R0, R2, 0x1f, RZ ;  /* 0x0000001f02000819 */ /* 0x000fc800000006ff */
[----:B------:R1:W2:Y:S01]  /*4c70*/  @P0 SYNCS.PHASECHK.TRANS64.TRYWAIT P2, [UR6], R0 ;  /* 0x00000000ff0005a7 */ /* 0x0002a20008041106 */
[----:B------:R-:W3:Y:S02]  /*4c80*/  SYNCS.PHASECHK.TRANS64.TRYWAIT P0, [UR10+0x2a0], R4 ;  /* 0x0002a004ff0075a7 */ /* 0x000ee4000800110a */
[----:B-123--:R-:W-:Y:S05]  /*4c90*/  @!P0 BRA `(.L_x_102) ;  /* 0x00000044001c8947 */ /* 0x00efea0003800000 */
.L_x_231:
[----:B------:R-:W-:Y:S01]  /*4ca0*/  UMOV UR19, UR20 ;  /* 0x0000001400137c82 */ /* 0x000fe20008000000 */
[----:B------:R-:W-:Y:S05]  /*4cb0*/  BRA.U !UP0, `(.L_x_103) ;  /* 0x0000000108987547 */ /* 0x000fea000b800000 */
[----:B------:R-:W-:Y:S02]  /*4cc0*/  UIADD3 UR19, UPT, UPT, UR23, UR20, URZ ;  /* 0x0000001417137290 */ /* 0x000fe4000fffe0ff */
[----:B------:R-:W-:Y:S01]  /*4cd0*/  UPLOP3.LUT UP3, UPT, UPT, UPT, UPT, 0x40, 0x4 ;  /* 0x000000000004789c */ /* 0x000fe20003f6e870 */
[----:B------:R-:W-:Y:S01]  /*4ce0*/  UMOV UR18, UR7 ;  /* 0x0000000700127c82 */ /* 0x000fe20008000000 */
[----:B------:R-:W-:-:S09]  /*4cf0*/  UMOV UR17, UR21 ;  /* 0x0000001500117c82 */ /* 0x000fd20008000000 */
.L_x_106:
[----:B--2---:R-:W-:Y:S01]  /*4d00*/  ULEA UR9, UR17, UR8, 0x3 ;  /* 0x0000000811097291 */ /* 0x004fe2000f8e18ff */
[----:B---3--:R-:W-:Y:S11]  /*4d10*/  @P2 BRA `(.L_x_104) ;  /* 0x00000000000c2947 */ /* 0x008ff60003800000 */
[----:B-1----:R-:W-:Y:S04]  /*4d20*/  SHF.L.U32 R4, R2, 0x1f, RZ ;  /* 0x0000001f02047819 */ /* 0x002fe800000006ff */
[----:B------:R-:W1:Y:S02]  /*4d30*/  SYNCS.PHASECHK.TRANS64.TRYWAIT P0, [UR9], R4 ;  /* 0x00000004ff0075a7 */ /* 0x000e640008001109 */
[----:B-1----:R-:W-:Y:S05]  /*4d40*/  @!P0 BRA `(.L_x_105) ;  /* 0x0000004400088947 */ /* 0x002fea0003800000 */
.L_x_104:
[----:B------:R-:W-:Y:S01]  /*4d50*/  UISETP.NE.AND UP0, UPT, UR18, 0x1, UPT ;  /* 0x000000011200788c */ /* 0x000fe2000bf05270 */
[----:B------:R-:W-:Y:S01]  /*4d60*/  PLOP3.LUT P2, PT, PT, PT, PT, 0x80, 0x8 ;  /* 0x000000000008781c */ /* 0x000fe20003f4f070 */
[----:B------:R-:W-:Y:S02]  /*4d70*/  UIADD3 UR21, UPT, UPT, UR17, 0x1, URZ ;  /* 0x0000000111157890 */ /* 0x000fe4000fffe0ff */
[----:B------:R-:W-:Y:S02]  /*4d80*/  ULEA UR30, UR17, UR15, 0x7 ;  /* 0x0000000f111e7291 */ /* 0x000fe4000f8e38ff */
[----:B------:R-:W-:Y:S01]  /*4d90*/  UISETP.NE.AND UP1, UPT, UR21, 0x24, UPT ;  /* 0x000000241500788c */ /* 0x000fe2000bf25270 */
[----:B------:R-:W-:Y:S01]  /*4da0*/  PLOP3.LUT P0, PT, PT, PT, UP0, 0x80, 0x8 ;  /* 0x000000000008781c */ /* 0x000fe20003f0f008 */
[----:B------:R-:W-:Y:S02]  /*4db0*/  ULEA UR32, UR17, UR14, 0x8 ;  /* 0x0000000e11207291 */ /* 0x000fe4000f8e40ff */
[----:B------:R-:W-:Y:S02]  /*4dc0*/  USEL UR16, URZ, 0x1, UP1 ;  /* 0x00000001ff107887 */ /* 0x000fe40008800000 */
[----:B------:R-:W-:Y:S02]  /*4dd0*/  USEL UR21, UR21, URZ, UP1 ;  /* 0x000000ff15157287 */ /* 0x000fe40008800000 */
[----:B------:R-:W-:Y:S02]  /*4de0*/  UIADD3 UR36, UPT, UPT, UR30, 0x2, URZ ;  /* 0x000000021e247890 */ /* 0x000fe4000fffe0ff */
[----:B------:R-:W-:Y:S01]  /*4df0*/  @UP0 ULEA UR6, UR21, UR8, 0x3 ;  /* 0x0000000815060291 */ /* 0x000fe2000f8e18ff */
[----:B------:R-:W-:Y:S01]  /*4e00*/  LOP3.LUT R2, R2, UR16, RZ, 0x3c, !PT ;  /* 0x0000001002027c12 */ /* 0x000fe2000f8e3cff */
[----:B------:R-:W-:Y:S02]  /*4e10*/  UIADD3 UR34, UPT, UPT, UR32, 0x2, URZ ;  /* 0x0000000220227890 */ /* 0x000fe4000fffe0ff */
[----:B------:R-:W-:Y:S01]  /*4e20*/  UIADD3 UR9, UPT, UPT, UR9, 0x120, URZ ;  /* 0x0000012009097890 */ /* 0x000fe2000fffe0ff */
[----:B-1----:R-:W-:Y:S01]  /*4e30*/  @P0 SHF.L.U32 R0, R2, 0x1f, RZ ;  /* 0x0000001f02000819 */ /* 0x002fe200000006ff */
[----:B------:R-:W-:Y:S01]  /*4e40*/  UMOV UR31, 0x80004020 ;  /* 0x80004020001f7882 */ /* 0x000fe20000000000 */
[----:B------:R-:W-:Y:S01]  /*4e50*/  UMOV UR33, 0x80004020 ;  /* 0x8000402000217882 */ /* 0x000fe20000000000 */
[----:B------:R-:W-:Y:S01]  /*4e60*/  UMOV UR37, 0x80004020 ;  /* 0x8000402000257882 */ /* 0x000fe20000000000 */
[----:B------:R2:W3:Y:S01]  /*4e70*/  @P0 SYNCS.PHASECHK.TRANS64.TRYWAIT P2, [UR6], R0 ;  /* 0x00000000ff0005a7 */ /* 0x0004e20008041106 */
[----:B------:R-:W-:Y:S01]  /*4e80*/  UIADD3 UR20, UPT, UPT, UR20, 0x1, URZ ;  /* 0x0000000114147890 */ /* 0x000fe2000fffe0ff */
[----:B------:R2:W-:Y:S01]  /*4e90*/  UTCQMMA.2CTA gdesc[UR32], gdesc[UR30], tmem[UR11], tmem[UR28], idesc[UR29], UP3 ;  /* 0x00ff1c1e200075ea */ /* 0x0005e20009a0030b */
[----:B------:R-:W-:Y:S02]  /*4ea0*/  UIADD3 UR18, UPT, UPT, UR18, -0x1, URZ ;  /* 0xffffffff12127890 */ /* 0x000fe4000fffe0ff */
[----:B------:R-:W-:Y:S02]  /*4eb0*/  UISETP.NE.AND UP0, UPT, UR20, UR19, UPT ;  /* 0x000000131400728c */ /* 0x000fe4000bf05270 */
[----:B------:R-:W-:Y:S01]  /*4ec0*/  UPLOP3.LUT UP3, UPT, UPT, UPT, UPT, 0x80, 0x8 ;  /* 0x000000000008789c */ /* 0x000fe20003f6f070 */
[----:B------:R-:W-:Y:S01]  /*4ed0*/  UMOV UR35, 0x80004020 ;  /* 0x8000402000237882 */ /* 0x000fe20000000000 */
[----:B------:R-:W-:Y:S01]  /*4ee0*/  UMOV UR17, UR21 ;  /* 0x0000001500117c82 */ /* 0x000fe20008000000 */
[----:B------:R2:W-:Y:S01]  /*4ef0*/  UTCQMMA.2CTA gdesc[UR34], gdesc[UR36], tmem[UR11], tmem[UR26], idesc[UR27], UPT ;  /* 0x00ff1a24220075ea */ /* 0x0005e2000ba0030b */
[----:B------:R2:W-:Y:S03]  /*4f00*/  UTCBAR.2CTA.MULTICAST [UR9], URZ, UR13 ;  /* 0x000000ff090073e9 */ /* 0x0005e6000820080d */
[----:B------:R-:W-:Y:S05]  /*4f10*/  BRA.U UP0, `(.L_x_106) ;  /* 0xfffffffd00787547 */ /* 0x000fea000b83ffff */
.L_x_103:
[----:B------:R-:W-:Y:S01]  /*4f20*/  UIADD3 UR10, UPT, UPT, UR10, 0x280, URZ ;  /* 0x000002800a0a7890 */ /* 0x000fe2000fffe0ff */
[----:B------:R-:W-:-:S08]  /*4f30*/  UMOV UR20, UR19 ;  /* 0x0000001300147c82 */ /* 0x000fd00008000000 */
[----:B------:R4:W-:Y:S01]  /*4f40*/  UTCBAR.2CTA.MULTICAST [UR10], URZ, UR12 ;  /* 0x000000ff0a0073e9 */ /* 0x0009e2000820080c */
[----:B------:R-:W-:Y:S02]  /*4f50*/  NOP ;  /* 0x0000000000007918 */ /* 0x000fe40000000000 */
.L_x_101:
[----:B------:R-:W-:Y:S01]  /*4f60*/  UIADD3 UR22, UPT, UPT, UR22, 0x1, URZ ;  /* 0x0000000116167890 */ /* 0x000fe2000fffe0ff */
[----:B------:R-:W-:-:S03]  /*4f70*/  ISETP.NE.AND P0, PT, R8, 0x2, PT ;  /* 0x000000020800780c */ /* 0x000fc60003f05270 */
[----:B------:R-:W-:Y:S01]  /*4f80*/  UISETP.NE.AND UP0, UPT, UR22, 0x4, UPT ;  /* 0x000000041600788c */ /* 0x000fe2000bf05270 */
[----:B-12---:R-:W-:Y:S02]  /*4f90*/  SEL R0, RZ, 0x1, P0 ;  /* 0x00000001ff007807 */ /* 0x006fe40000000000 */
[----:B------:R-:W-:Y:S01]  /*4fa0*/  SEL R8, R8, RZ, P0 ;  /* 0x000000ff08087207 */ /* 0x000fe20000000000 */
[----:B------:R-:W-:Y:S01]  /*4fb0*/  USEL UR6, URZ, 0x1, UP0 ;  /* 0x00000001ff067887 */ /* 0x000fe20008000000 */
[----:B------:R-:W-:Y:S01]  /*4fc0*/  LOP3.LUT R3, R3, R0, RZ, 0x3c, !PT ;  /* 0x0000000003037212 */ /* 0x000fe200078e3cff */
[----:B------:R-:W-:-:S04]  /*4fd0*/  USEL UR22, UR22, URZ, UP0 ;  /* 0x000000ff16167287 */ /* 0x000fc80008000000 */
[----:B------:R-:W-:Y:S01]  /*4fe0*/  LOP3.LUT R9, R9, UR6, RZ, 0x3c, !PT ;  /* 0x0000000609097c12 */ /* 0x000fe2000f8e3cff */
[----:B------:R-:W-:Y:S07]  /*4ff0*/  @P1 BRA `(.L_x_107) ;  /* 0xfffffff800b01947 */ /* 0x000fee000383ffff */
[----:B------:R-:W1:Y:S01]  /*5000*/  S2UR UR6, SR_CgaCtaId ;  /* 0x00000000000679c3 */ /* 0x000e620000008800 */
[----:B------:R-:W-:Y:S01]  /*5010*/  ELECT P0, URZ, PT ;  /* 0x0000000000ff782f */ /* 0x000fe20003800000 */
[----:B------:R-:W-:Y:S01]  /*5020*/  HFMA2 R0, -RZ, RZ, 0, 5.9604644775390625e-08 ;  /* 0x00000001ff007431 */ /* 0x000fe200000001ff */
[----:B------:R-:W-:-:S05]  /*5030*/  UMOV UR7, 0x40 ;  /* 0x0000004000077882 */ /* 0x000fca0000000000 */
[----:B------:R-:W-:Y:S01]  /*5040*/  UVIRTCOUNT.DEALLOC.SMPOOL 0x80 ;  /* 0x000000800000784c */ /* 0x000fe20000000000 */
[----:B------:R-:W-:Y:S02]  /*5050*/  UISETP.NE.AND UP0, UPT, UR5, URZ, UPT ;  /* 0x000000ff0500728c */ /* 0x000fe4000bf05270 */
[----:B-1----:R-:W-:-:S09]  /*5060*/  ULEA UR6, UR6, UR7, 0x18 ;  /* 0x0000000706067291 */ /* 0x002fd2000f8ec0ff */
[----:B------:R1:W-:Y:S01]  /*5070*/  @P0 STS.U8 [UR6+0x1c], R0 ;  /* 0x00001c00ff000988 */ /* 0x0003e20008000006 */
[----:B------:R-:W-:Y:S05]  /*5080*/  BRA.U UP0, `(.L_x_108) ;  /* 0x0000000100a07547 */ /* 0x000fea000b800000 */
[----:B------:R-:W-:Y:S01]  /*5090*/  UIADD3 UR5, UPT, UPT, UR8, 0x2a0, URZ ;  /* 0x000002a008057890 */ /* 0x000fe2000fffe0ff */
[----:B------:R-:W-:-:S03]  /*50a0*/  SHF.L.U32 R2, R9, 0x1f, RZ ;  /* 0x0000001f09027819 */ /* 0x000fc600000006ff */
[----:B------:R-:W-:-:S09]  /*50b0*/  ULEA UR7, UR22, UR5, 0x3 ;  /* 0x0000000516077291 */ /* 0x000fd2000f8e18ff */
[----:B------:R-:W2:Y:S02]  /*50c0*/  SYNCS.PHASECHK.TRANS64.TRYWAIT P0, [UR7], R2 ;  /* 0x00000002ff0075a7 */ /* 0x000ea40008001107 */
[----:B--2---:R-:W-:Y:S05]  /*50d0*/  @!P0 BRA `(.L_x_109) ;  /* 0x00000040003c8947 */ /* 0x004fea0003800000 */
.L_x_234:
[----:B------:R-:W-:-:S04]  /*50e0*/  UIADD3 UR9, UPT, UPT, UR22, 0x1, URZ ;  /* 0x0000000116097890 */ /* 0x000fc8000fffe0ff */
[----:B------:R-:W-:-:S04]  /*50f0*/  UISETP.NE.AND UP1, UPT, UR9, 0x4, UPT ;  /* 0x000000040900788c */ /* 0x000fc8000bf25270 */
[----:B----4-:R-:W-:Y:S02]  /*5100*/  USEL UR10, URZ, 0x1, UP1 ;  /* 0x00000001ff0a7887 */ /* 0x010fe40008800000 */
[----:B------:R-:W-:-:S04]  /*5110*/  USEL UR9, UR9, URZ, UP1 ;  /* 0x000000ff09097287 */ /* 0x000fc80008800000 */
[----:B------:R-:W-:Y:S01]  /*5120*/  ULEA UR7, UR9, UR5, 0x3 ;  /* 0x0000000509077291 */ /* 0x000fe2000f8e18ff */
[----:B-1----:R-:W-:-:S04]  /*5130*/  LOP3.LUT R2, R9, UR10, RZ, 0x3c, !PT ;  /* 0x0000000a09027c12 */ /* 0x002fc8000f8e3cff */
[----:B------:R-:W-:-:S04]  /*5140*/  SHF.L.U32 R3, R2, 0x1f, RZ ;  /* 0x0000001f02037819 */ /* 0x000fc800000006ff */
[----:B------:R-:W1:Y:S02]  /*5150*/  SYNCS.PHASECHK.TRANS64.TRYWAIT P0, [UR7], R3 ;  /* 0x00000003ff0075a7 */ /* 0x000e640008001107 */
[----:B-1----:R-:W-:Y:S05]  /*5160*/  @!P0 BRA `(.L_x_110) ;  /* 0x0000004000308947 */ /* 0x002fea0003800000 */
.L_x_236:
        /* <DEDUP_REMOVED lines=9> */
.L_x_238:
[----:B------:R-:W-:-:S04]  /*5200*/  UIADD3 UR9, UPT, UPT, UR9, 0x1, URZ ;  /* 0x0000000109097890 */ /* 0x000fc8000fffe0ff */
[----:B------:R-:W-:-:S04]  /*5210*/  UISETP.NE.AND UP1, UPT, UR9, 0x4, UPT ;  /* 0x000000040900788c */ /* 0x000fc8000bf25270 */
[----:B------:R-:W-:Y:S02]  /*5220*/  USEL UR7, URZ, 0x1, UP1 ;  /* 0x00000001ff077887 */ /* 0x000fe40008800000 */
[----:B------:R-:W-:-:S04]  /*5230*/  USEL UR9, UR9, URZ, UP1 ;  /* 0x000000ff09097287 */ /* 0x000fc80008800000 */
[----:B------:R-:W-:Y:S01]  /*5240*/  ULEA UR9, UR9, UR5, 0x3 ;  /* 0x0000000509097291 */ /* 0x000fe2000f8e18ff */
[----:B------:R-:W-:-:S04]  /*5250*/  LOP3.LUT R2, R2, UR7, RZ, 0x3c, !PT ;  /* 0x0000000702027c12 */ /* 0x000fc8000f8e3cff */
[----:B------:R-:W-:Y:S01]  /*5260*/  SHF.L.U32 R2, R2, 0x1f, RZ ;  /* 0x0000001f02027819 */ /* 0x000fe200000006ff */
[----:B-1----:R-:W-:-:S04]  /*5270*/  IMAD.U32 R0, RZ, RZ, UR9 ;  /* 0x00000009ff007e24 */ /* 0x002fc8000f8e00ff */
[----:B------:R1:W2:Y:S03]  /*5280*/  SYNCS.PHASECHK.TRANS64.TRYWAIT P0, [R0+URZ], R2 ;  /* 0x00000002000075a7 */ /* 0x0002a600080011ff */
[----:B--2---:R-:W-:Y:S05]  /*5290*/  @!P0 NANOSLEEP.SYNCS 0x989680 ;  /* 0x009896800000895d */ /* 0x004fea0003900000 */
[----:B------:R-:W2:Y:S02]  /*52a0*/  @!P0 SYNCS.PHASECHK.TRANS64 P0, [R0+URZ], R2 ;  /* 0x00000002000085a7 */ /* 0x000ea400080010ff */
[----:B--2---:R-:W-:Y:S05]  /*52b0*/  @P0 BRA `(.L_x_112) ;  /* 0x0000000000200947 */ /* 0x004fea0003800000 */
.L_x_113:
[----:B--2---:R2:W4:Y:S02]  /*52c0*/  SYNCS.PHASECHK.TRANS64.TRYWAIT P0, [R0+URZ], R2 ;  /* 0x00000002000075a7 */ /* 0x00452400080011ff */
[----:B----4-:R-:W-:Y:S05]  /*52d0*/  @!P0 NANOSLEEP.SYNCS 0x989680 ;  /* 0x009896800000895d */ /* 0x010fea0003900000 */
[----:B------:R-:W4:Y:S02]  /*52e0*/  @!P0 SYNCS.PHASECHK.TRANS64 P0, [R0+URZ], R2 ;  /* 0x00000002000085a7 */ /* 0x000f2400080010ff */
[----:B----4-:R-:W-:Y:S05]  /*52f0*/  @!P0 BRA `(.L_x_113) ;  /* 0xfffffffc00f08947 */ /* 0x010fea000383ffff */
[----:B------:R-:W-:Y:S05]  /*5300*/  BRA `(.L_x_112) ;  /* 0x00000000000c7947 */ /* 0x000fea0003800000 */
.L_x_108:
[----:B------:R-:W-:-:S04]  /*5310*/  UIADD3 UR5, UPT, UPT, UR8, 0x2e0, URZ ;  /* 0x000002e008057890 */ /* 0x000fc8000fffe0ff */
[----:B------:R-:W-:-:S09]  /*5320*/  UPRMT UR5, UR4, 0x654, UR5 ;  /* 0x0000065404057896 */ /* 0x000fd20008000005 */
[----:B------:R-:W-:Y:S03]  /*5330*/  SYNCS.ARRIVE.TRANS64.RED.A1T0 RZ, [UR5], RZ ;  /* 0x000000ffffff79a7 */ /* 0x000fe60008100405 */
.L_x_112:
[----:B-12---:R-:W-:Y:S01]  /*5340*/  SHF.L.U32 R2, RZ, 0x1f, RZ ;  /* 0x0000001fff027819 */ /* 0x006fe200000006ff */
[----:B------:R-:W-:Y:S01]  /*5350*/  UIADD3 UR5, UPT, UPT, UR8, 0x2e0, URZ ;  /* 0x000002e008057890 */ /* 0x000fe2000fffe0ff */
[----:B------:R-:W-:Y:S02]  /*5360*/  PLOP3.LUT P0, PT, PT, PT, UP0, 0x80, 0x8 ;  /* 0x000000000008781c */ /* 0x000fe40003f0f008 */
[----:B------:R-:W1:Y:S02]  /*5370*/  SYNCS.PHASECHK.TRANS64.TRYWAIT P1, [UR8+0x2e0], R2 ;  /* 0x0002e002ff0075a7 */ /* 0x000e640008021108 */
[----:B-1----:R-:W-:Y:S09]  /*5380*/  @!P1 BRA `(.L_x_114) ;  /* 0x0000003c00d89947 */ /* 0x002ff20003800000 */
.L_x_240:
[----:B------:R-:W-:Y:S01]  /*5390*/  @!UP0 UPRMT UR5, UR4, 0x654, UR5 ;  /* 0x0000065404058896 */ /* 0x000fe20008000005 */
[----:B------:R-:W-:Y:S02]  /*53a0*/  UMOV UR8, 0xffff ;  /* 0x0000ffff00087882 */ /* 0x000fe40000000000 */
[----:B------:R-:W-:-:S06]  /*53b0*/  UMOV UR4, 0x1 ;  /* 0x0000000100047882 */ /* 0x000fcc0000000000 */
[----:B------:R-:W-:Y:S01]  /*53c0*/  @!P0 SYNCS.ARRIVE.TRANS64.RED.A1T0 RZ, [UR5], RZ ;  /* 0x000000ffffff89a7 */ /* 0x000fe20008100405 */
[----:B------:R-:W-:Y:S01]  /*53d0*/  NOP ;  /* 0x0000000000007918 */ /* 0x000fe20000000000 */
[----:B-1----:R-:W1:Y:S01]  /*53e0*/  LDS R0, [UR6+0x14] ;  /* 0x00001406ff007984 */ /* 0x002e620008000800 */
[----:B------:R-:W-:-:S04]  /*53f0*/  ULOP3.LUT UR5, UR24, 0xffff, URZ, 0xc0, !UPT ;  /* 0x0000ffff18057892 */ /* 0x000fc8000f8ec0ff */
[----:B------:R-:W-:-:S04]  /*5400*/  USHF.R.U32.HI UR5, URZ, 0x5, UR5 ;  /* 0x00000005ff057899 */ /* 0x000fc80008011605 */
[----:B------:R-:W-:Y:S02]  /*5410*/  USHF.L.U32 UR8, UR8, UR5, URZ ;  /* 0x0000000508087299 */ /* 0x000fe400080006ff */
[----:B------:R-:W-:-:S04]  /*5420*/  USHF.L.U32 UR4, UR4, UR5, URZ ;  /* 0x0000000504047299 */ /* 0x000fc800080006ff */
[----:B-1----:R-:W-:-:S04]  /*5430*/  LOP3.LUT R0, R0, UR8, RZ, 0xc0, !PT ;  /* 0x0000000800007c12 */ /* 0x002fc8000f8ec0ff */
[----:B------:R-:W-:-:S13]  /*5440*/  ISETP.NE.AND P0, PT, R0, UR8, PT ;  /* 0x0000000800007c0c */ /* 0x000fda000bf05270 */
[----:B------:R-:W-:Y:S05]  /*5450*/  @P0 BRA `(.L_x_115) ;  /* 0x0000000000580947 */ /* 0x000fea0003800000 */
[----:B------:R-:W1:Y:S02]  /*5460*/  LDS R0, [UR6+0x18] ;  /* 0x00001806ff007984 */ /* 0x000e640008000800 */
[----:B-1----:R-:W-:-:S04]  /*5470*/  LOP3.LUT R0, R0, UR4, RZ, 0xc0, !PT ;  /* 0x0000000400007c12 */ /* 0x002fc8000f8ec0ff */
[----:B------:R-:W-:-:S13]  /*5480*/  ISETP.NE.AND P0, PT, R0, UR4, PT ;  /* 0x0000000400007c0c */ /* 0x000fda000bf05270 */
[----:B------:R-:W-:Y:S05]  /*5490*/  @P0 BRA `(.L_x_116) ;  /* 0x00000000003c0947 */ /* 0x000fea0003800000 */
[----:B------:R-:W1:Y:S01]  /*54a0*/  S2R R2, SR_LANEID ;  /* 0x0000000000027919 */ /* 0x000e620000000000 */
[----:B------:R-:W-:Y:S01]  /*54b0*/  ULOP3.LUT UR8, URZ, UR8, URZ, 0x33, !UPT ;  /* 0x00000008ff087292 */ /* 0x000fe2000f8e33ff */
[----:B------:R-:W-:Y:S02]  /*54c0*/  VOTEU.ANY UR7, UPT, PT ;  /* 0x0000000000077886 */ /* 0x000fe400038e0100 */
[----:B------:R-:W-:-:S03]  /*54d0*/  UFLO.U32 UR7, UR7 ;  /* 0x00000007000772bd */ /* 0x000fc600080e0000 */
[----:B------:R-:W-:-:S04]  /*54e0*/  IMAD.U32 R0, RZ, RZ, UR8 ;  /* 0x00000008ff007e24 */ /* 0x000fc8000f8e00ff */
[----:B------:R2:W3:Y:S02]  /*54f0*/  REDUX UR5, R0 ;  /* 0x00000000000573c4 */ /* 0x0004e40000000000 */
[----:B------:R1:W-:Y:S02]  /*5500*/  UTCATOMSWS.AND URZ, UR8 ;  /* 0x0000000800ff79e3 */ /* 0x0003e40008000000 */
[----:B-1----:R-:W-:Y:S02]  /*5510*/  ISETP.EQ.U32.AND P0, PT, R2, UR7, PT ;  /* 0x0000000702007c0c */ /* 0x002fe4000bf02070 */
[----:B--2---:R-:W-:Y:S02]  /*5520*/  LOP3.LUT R0, RZ, UR4, RZ, 0x33, !PT ;  /* 0x00000004ff007c12 */ /* 0x004fe4000f8e33ff */
[----:B---3--:R-:W-:Y:S02]  /*5530*/  MOV R2, UR5 ;  /* 0x0000000500027c02 */ /* 0x008fe40008000f00 */
[----:B------:R-:W1:Y:S07]  /*5540*/  REDUX UR4, R0 ;  /* 0x00000000000473c4 */ /* 0x000e6e0000000000 */
[----:B------:R2:W-:Y:S01]  /*5550*/  @P0 ATOMS.AND RZ, [UR6+0x14], R2 ;  /* 0x00001402ffff098c */ /* 0x0005e2000a800006 */
[----:B-1----:R-:W-:-:S05]  /*5560*/  IMAD.U32 R0, RZ, RZ, UR4 ;  /* 0x00000004ff007e24 */ /* 0x002fca000f8e00ff */
[----:B------:R2:W-:Y:S01]  /*5570*/  @P0 ATOMS.AND RZ, [UR6+0x18], R0 ;  /* 0x00001800ffff098c */ /* 0x0005e2000a800006 */
[----:B------:R-:W-:Y:S05]  /*5580*/  BRA `(.L_x_117) ;  /* 0x0000000000147947 */ /* 0x000fea0003800000 */
.L_x_116:
[----:B------:R-:W-:Y:S02]  /*5590*/  MOV R2, 0x55b0 ;  /* 0x000055b000027802 */ /* 0x000fe40000000f00 */
[----:B---345:R-:W-:Y:S05]  /*55a0*/  CALL.REL.NOINC `($__internal_0_$__cuda_sm10x_tcgen05_guardrail_trap_col_being_dealloced_not_returned_by_alloc) ;  /* 0x0000003c00ec7944 */ /* 0x038fea0003c00000 */
[----:B------:R-:W-:Y:S05]  /*55b0*/  BRA `(.L_x_117) ;  /* 0x0000000000087947 */ /* 0x000fea0003800000 */
.L_x_115:
[----:B------:R-:W-:Y:S02]  /*55c0*/  MOV R2, 0x55e0 ;  /* 0x000055e000027802 */ /* 0x000fe40000000f00 */
[----:B---345:R-:W-:Y:S05]  /*55d0*/  CALL.REL.NOINC `($__internal_2_$__cuda_sm10x_tcgen05_guardrail_trap_unallocated_columns_being_dealloced) ;  /* 0x0000003c00f87944 */ /* 0x038fea0003c00000 */
.L_x_117:
[----:B------:R-:W-:Y:S01]  /*55e0*/  NOP ;  /* 0x0000000000007918 */ /* 0x000fe20000000000 */
[----:B----4-:R-:W-:Y:S05]  /*55f0*/  EXIT ;  /* 0x000000000000794d */ /* 0x010fea0003800000 */
.L_x_88:
[----:B------:R-:W-:-:S09]  /*5600*/  UISETP.NE.OR UP5, UPT, UR10, 0x3, !UP5 ;  /* 0x000000030a00788c */ /* 0x000fd2000efa5670 */
[----:B------:R-:W-:Y:S05]  /*5610*/  BRA.U UP5, `(.L_x_118) ;  /* 0x0000000905c87547 */ /* 0x000fea000b800000 */
[----:B------:R-:W1:Y:S01]  /*5620*/  LDC R0, c[0x0][0xb30] ;  /* 0x0002cc00ff007b82 */ /* 0x000e620000000800 */
[----:B------:R-:W2:Y:S01]  /*5630*/  LDCU.64 UR8, c[0x0][0x888] ;  /* 0x00011100ff0877ac */ /* 0x000ea20008000a00 */
[----:B------:R-:W-:Y:S01]  /*5640*/  IMAD.MOV.U32 R30, RZ, RZ, 0x1 ;  /* 0x00000001ff1e7424 */ /* 0x000fe200078e00ff */
[----:B------:R-:W-:Y:S01]  /*5650*/  CS2R R28, SRZ ;  /* 0x00000000001c7805 */ /* 0x000fe2000001ff00 */
[----:B------:R-:W-:Y:S01]  /*5660*/  IMAD.MOV.U32 R25, RZ, RZ, 0x1000 ;  /* 0x00001000ff197424 */ /* 0x000fe200078e00ff */
[----:B------:R-:W3:Y:S03]  /*5670*/  LDCU.64 UR4, c[0x0][0x890] ;  /* 0x00011200ff0477ac */ /* 0x000ee60008000a00 */
[----:B------:R-:W4:Y:S01]  /*5680*/  LDC R24, c[0x0][0x370] ;  /* 0x0000dc00ff187b82 */ /* 0x000f220000000800 */
[----:B------:R-:W-:Y:S01]  /*5690*/  UMOV UR6, 0x400 ;  /* 0x0000040000067882 */ /* 0x000fe20000000000 */
[----:B------:R-:W-:-:S02]  /*56a0*/  UPLOP3.LUT UP1, UPT, UPT, UPT, UPT, 0x40, 0x4 ;  /* 0x000000000004789c */ /* 0x000fc40003f2e870 */
[----:B------:R-:W-:-:S04]  /*56b0*/  ULEA UR6, UR37, UR6, 0x18 ;  /* 0x0000000625067291 */ /* 0x000fc8000f8ec0ff */
[----:B------:R-:W4:Y:S01]  /*56c0*/  LDC R3, c[0x0][0xb0c] ;  /* 0x0002c300ff037b82 */ /* 0x000f220000000800 */
[----:B--2---:R-:W-:Y:S02]  /*56d0*/  UISETP.NE.U32.AND UP2, UPT, UR8, URZ, UPT ;  /* 0x000000ff0800728c */ /* 0x004fe4000bf45070 */
[----:B------:R-:W-:Y:S02]  /*56e0*/  UIADD3 UR8, UPT, UPT, UR6, 0x240, URZ ;  /* 0x0000024006087890 */ /* 0x000fe4000fffe0ff */
[----:B---3--:R-:W-:-:S03]  /*56f0*/  UISETP.NE.U32.AND UP3, UPT, UR4, URZ, UPT ;  /* 0x000000ff0400728c */ /* 0x008fc6000bf65070 */
[----:B------:R-:W2:Y:S01]  /*5700*/  LDC R18, c[0x0][0xb20] ;  /* 0x0002c800ff127b82 */ /* 0x000ea20000000800 */
[----:B-1----:R-:W-:Y:S01]  /*5710*/  ISETP.NE.AND P1, PT, R0, 0x1, PT ;  /* 0x000000010000780c */ /* 0x002fe20003f25270 */
[----:B------:R-:W-:Y:S02]  /*5720*/  UISETP.NE.AND.EX UP2, UPT, UR9, URZ, UPT, UP2 ;  /* 0x000000ff0900728c */ /* 0x000fe4000bf45320 */
[----:B------:R-:W-:Y:S02]  /*5730*/  UPRMT UR37, UR37, 0x654, UR8 ;  /* 0x0000065425257896 */ /* 0x000fe40008000008 */
[----:B------:R-:W-:Y:S02]  /*5740*/  UISETP.NE.AND.EX UP3, UPT, UR5, URZ, UPT, UP3 ;  /* 0x000000ff0500728c */ /* 0x000fe4000bf65330 */
[----:B------:R-:W1:Y:S08]  /*5750*/  LDC.64 R32, c[0x0][0x348] ;  /* 0x0000d200ff207b82 */ /* 0x000e700000000a00 */
[----:B------:R-:W3:Y:S08]  /*5760*/  LDC.64 R16, c[0x0][0xb10] ;  /* 0x0002c400ff107b82 */ /* 0x000ef00000000a00 */
[----:B------:R-:W1:Y:S08]  /*5770*/  LDC.64 R6, c[0x0][0xb18] ;  /* 0x0002c600ff067b82 */ /* 0x000e700000000a00 */
[----:B------:R-:W1:Y:S08]  /*5780*/  LDC.64 R4, c[0x0][0xb28] ;  /* 0x0002ca00ff047b82 */ /* 0x000e700000000a00 */
[----:B--2-4-:R-:W1:Y:S02]  /*5790*/  LDC R19, c[0x0][0x374] ;  /* 0x0000dd00ff137b82 */ /* 0x014e640000000800 */
.L_x_126:
[C---:B------:R-:W-:Y:S02]  /*57a0*/  LEA R0, R29.reuse, UR6, 0x3 ;  /* 0x000000061d007c11 */ /* 0x040fe4000f8e18ff */
[----:B------:R-:W-:Y:S02]  /*57b0*/  SHF.L.U32 R2, R28, 0x1f, RZ ;  /* 0x0000001f1c027819 */ /* 0x000fe400000006ff */
[----:B------:R-:W-:Y:S02]  /*57c0*/  LEA R20, R29, UR6, 0x4 ;  /* 0x000000061d147c11 */ /* 0x000fe4000f8e20ff */
[----:B--2---:R-:W2:Y:S02]  /*57d0*/  SYNCS.PHASECHK.TRANS64.TRYWAIT P0, [R0+URZ+0x260], R2 ;  /* 0x00026002000075a7 */ /* 0x004ea400080011ff */
[----:B--2---:R-:W-:Y:S05]  /*57e0*/  @!P0 BRA `(.L_x_119) ;  /* 0x0000003800d88947 */ /* 0x004fea0003800000 */
.L_x_241:
[----:B------:R-:W-:Y:S01]  /*57f0*/  ISETP.GE.AND P0, PT, R40, 0x1, PT ;  /* 0x000000012800780c */ /* 0x000fe20003f06270 */
[----:B------:R-:W4:Y:S01]  /*5800*/  LDS.128 R20, [R20+0x2f0] ;  /* 0x0002f00014147984 */ /* 0x000f220000000c00 */
[----:B------:R-:W-:Y:S01]  /*5810*/  ISETP.NE.U32.AND P4, PT, RZ, UR4, PT ;  /* 0x00000004ff007c0c */ /* 0x000fe2000bf85070 */
[----:B--2---:R-:W-:Y:S01]  /*5820*/  VIADD R0, R0, 0x270 ;  /* 0x0000027000007836 */ /* 0x004fe20000000000 */
[----:B------:R-:W-:Y:S02]  /*5830*/  SHF.L.U32 R26, R30, 0x1f, RZ ;  /* 0x0000001f1e1a7819 */ /* 0x000fe400000006ff */
[----:B------:R-:W-:Y:S02]  /*5840*/  ISETP.NE.AND.EX P4, PT, RZ, UR5, PT, P4 ;  /* 0x00000005ff007c0c */ /* 0x000fe4000bf85340 */
[----:B------:R-:W-:Y:S01]  /*5850*/  PRMT R0, RZ, 0x654, R0 ;  /* 0x00000654ff007816 */ /* 0x000fe20000000000 */
[----:B------:R-:W-:Y:S01]  /*5860*/  @!PT LDS RZ, [RZ] ;  /* 0x00000000fffff984 */ /* 0x000fe20000000800 */
[----:B------:R-:W-:Y:S01]  /*5870*/  @!PT LDS RZ, [RZ] ;  /* 0x00000000fffff984 */ /* 0x000fe20000000800 */
[----:B------:R-:W-:Y:S01]  /*5880*/  @!PT LDS RZ, [RZ] ;  /* 0x00000000fffff984 */ /* 0x000fe20000000800 */
[----:B------:R-:W-:Y:S01]  /*5890*/  @!PT LDS RZ, [RZ] ;  /* 0x00000000fffff984 */ /* 0x000fe20000000800 */
[----:B------:R2:W-:Y:S06]  /*58a0*/  MEMBAR.ALL.CTA ;  /* 0x0000000000007992 */ /* 0x0005ec0000008000 */
[----:B--2---:R-:W2:Y:S02]  /*58b0*/  FENCE.VIEW.ASYNC.S ;  /* 0x00000000000073c6 */ /* 0x004ea40000000000 */
[----:B--2---:R2:W-:Y:S01]  /*58c0*/  SYNCS.ARRIVE.TRANS64.RED.A1T0 RZ, [R0+URZ], RZ ;  /* 0x000000ff00ff79a7 */ /* 0x0045e200081004ff */
[----:B----4-:R-:W-:Y:S11]  /*58d0*/  LOP3.LUT P3, RZ, R22, 0x1, RZ, 0xc0, !PT ;  /* 0x0000000116ff7812 */ /* 0x010ff6000786c0ff */
[----:B------:R-:W-:Y:S02]  /*58e0*/  @!UPT UIADD3 URZ, UPT, UPT, URZ, URZ, URZ ;  /* 0x000000fffffff290 */ /* 0x000fe4000fffe0ff */
[----:B------:R-:W-:Y:S02]  /*58f0*/  @P3 MOV R11, R20 ;  /* 0x00000014000b3202 */ /* 0x000fe40000000f00 */
[----:B------:R-:W-:Y:S01]  /*5900*/  @P3 LOP3.LUT R10, R21, 0xffff, RZ, 0xc0, !PT ;  /* 0x0000ffff150a3812 */ /* 0x000fe200078ec0ff */
[----:B--2---:R-:W-:Y:S06]  /*5910*/  @!P0 BRA `(.L_x_120) ;  /* 0x0000000000a48947 */ /* 0x004fec0003800000 */
[-C--:B-1----:R-:W-:Y:S01]  /*5920*/  IMAD.HI.U32 R0, R19, R7.reuse, RZ ;  /* 0x0000000713007227 */ /* 0x082fe200078e00ff */
[----:B------:R-:W-:Y:S02]  /*5930*/  ISETP.NE.AND P0, PT, R6, 0x1, PT ;  /* 0x000000010600780c */ /* 0x000fe40003f05270 */
[----:B------:R-:W-:Y:S01]  /*5940*/  ISETP.NE.AND P2, PT, R40, 0x1, PT ;  /* 0x000000012800780c */ /* 0x000fe20003f45270 */
[----:B---3--:R-:W-:Y:S01]  /*5950*/  IMAD.HI.U32 R9, R24, R16, RZ ;  /* 0x0000001018097227 */ /* 0x008fe200078e00ff */
[----:B------:R-:W-:Y:S02]  /*5960*/  SHF.R.U32.HI R0, RZ, R18, R0 ;  /* 0x00000012ff007219 */ /* 0x000fe40000011600 */
[----:B------:R-:W-:Y:S01]  /*5970*/  ISETP.NE.AND P5, PT, R3, 0x1, PT ;  /* 0x000000010300780c */ /* 0x000fe20003fa5270 */
[----:B------:R-:W-:Y:S01]  /*5980*/  IMAD.HI.U32 R13, R10, R7, RZ ;  /* 0x000000070a0d7227 */ /* 0x000fe200078e00ff */
[----:B------:R-:W-:Y:S02]  /*5990*/  SHF.R.U32.HI R9, RZ, R17, R9 ;  /* 0x00000011ff097219 */ /* 0x000fe40000011609 */
[----:B------:R-:W-:Y:S01]  /*59a0*/  SEL R0, R19, R0, !P0 ;  /* 0x0000000013007207 */ /* 0x000fe20004000000 */
[----:B------:R-:W-:Y:S01]  /*59b0*/  IMAD.HI.U32 R12, R11, R16, RZ ;  /* 0x000000100b0c7227 */ /* 0x000fe200078e00ff */
[----:B------:R-:W-:Y:S03]  /*59c0*/  SEL R9, R24, R9, !P5 ;  /* 0x0000000918097207 */ /* 0x000fe60006800000 */
[-C--:B------:R-:W-:Y:S01]  /*59d0*/  IMAD.HI.U32 R8, R0, R4.reuse, RZ ;  /* 0x0000000400087227 */ /* 0x080fe200078e00ff */
[----:B------:R-:W-:Y:S03]  /*59e0*/  SHF.R.U32.HI R12, RZ, R17, R12 ;  /* 0x00000011ff0c7219 */ /* 0x000fe6000001160c */
[----:B------:R-:W-:Y:S01]  /*59f0*/  IMAD.HI.U32 R2, R9, R4, RZ ;  /* 0x0000000409027227 */ /* 0x000fe200078e00ff */
[-C--:B------:R-:W-:Y:S02]  /*5a00*/  @P2 SHF.R.U32.HI R0, RZ, R5.reuse, R8 ;  /* 0x00000005ff002219 */ /* 0x080fe40000011608 */
[----:B------:R-:W-:Y:S02]  /*5a10*/  SHF.R.U32.HI R8, RZ, R18, R13 ;  /* 0x00000012ff087219 */ /* 0x000fe4000001160d */
[----:B------:R-:W-:Y:S01]  /*5a20*/  @P2 SHF.R.U32.HI R9, RZ, R5, R2 ;  /* 0x00000005ff092219 */ /* 0x000fe20000011602 */
[----:B------:R-:W-:Y:S01]  /*5a30*/  IMAD R0, R40, R0, RZ ;  /* 0x0000000028007224 */ /* 0x000fe200078e02ff */
[----:B------:R-:W-:Y:S02]  /*5a40*/  SEL R8, R10, R8, !P0 ;  /* 0x000000080a087207 */ /* 0x000fe40004000000 */
[----:B------:R-:W-:Y:S01]  /*5a50*/  SEL R2, R11, R12, !P5 ;  /* 0x0000000c0b027207 */ /* 0x000fe20006800000 */
[----:B------:R-:W-:Y:S01]  /*5a60*/  IMAD R12, R40, R9, RZ ;  /* 0x00000009280c7224 */ /* 0x000fe200078e02ff */
[C---:B------:R-:W-:Y:S01]  /*5a70*/  ISETP.GE.AND P0, PT, R8.reuse, R0, PT ;  /* 0x000000000800720c */ /* 0x040fe20003f06270 */
[----:B------:R-:W-:Y:S03]  /*5a80*/  IMAD.HI.U32 R0, R8, R4, RZ ;  /* 0x0000000408007227 */ /* 0x000fe600078e00ff */
[----:B------:R-:W-:Y:S02]  /*5a90*/  ISETP.GE.OR P0, PT, R2, R12, P0 ;  /* 0x0000000c0200720c */ /* 0x000fe40000706670 */
[-C--:B------:R-:W-:Y:S04]  /*5aa0*/  SHF.R.U32.HI R0, RZ, R5.reuse, R0 ;  /* 0x00000005ff007219 */ /* 0x080fe80000011600 */
[----:B------:R-:W-:Y:S05]  /*5ab0*/  SEL R13, R8, R0, !P2 ;  /* 0x00000000080d7207 */ /* 0x000fea0005000000 */
[----:B------:R-:W-:Y:S02]  /*5ac0*/  IMAD.MOV R12, RZ, RZ, -R13 ;  /* 0x000000ffff0c7224 */ /* 0x000fe400078e0a0d */
[----:B------:R-:W-:Y:S04]  /*5ad0*/  @!P0 IMAD.HI.U32 R0, R2, R4, RZ ;  /* 0x0000000402008227 */ /* 0x000fe800078e00ff */
[----:B------:R-:W-:Y:S01]  /*5ae0*/  IMAD R12, R40, R12, R8 ;  /* 0x0000000c280c7224 */ /* 0x000fe200078e0208 */
[----:B------:R-:W-:Y:S04]  /*5af0*/  @!P0 SHF.R.U32.HI R0, RZ, R5, R0 ;  /* 0x00000005ff008219 */ /* 0x000fe80000011600 */
[----:B------:R-:W-:Y:S04]  /*5b00*/  @!P0 SEL R0, R2, R0, !P2 ;  /* 0x0000000002008207 */ /* 0x000fe80005000000 */
[----:B------:R-:W-:Y:S01]  /*5b10*/  @!P0 IADD3 R13, PT, PT, R13, -R0, RZ ;  /* 0x800000000d0d8210 */ /* 0x000fe20007ffe0ff */
[----:B------:R-:W-:Y:S01]  /*5b20*/  @!P0 IMAD R0, R9, R12, R0 ;  /* 0x0000000c09008224 */ /* 0x000fe200078e0200 */
[----:B------:R-:W-:Y:S01]  /*5b30*/  IADD3 R9, PT, PT, -R8, RZ, RZ ;  /* 0x000000ff08097210 */ /* 0x000fe20007ffe1ff */
[--C-:B------:R-:W-:Y:S02]  /*5b40*/  IMAD.MOV R12, RZ, RZ, -R2.reuse ;  /* 0x000000ffff0c7224 */ /* 0x100fe400078e0a02 */
[----:B------:R-:W-:Y:S02]  /*5b50*/  @!P0 IMAD R8, R13, R40, R2 ;  /* 0x000000280d088224 */ /* 0x000fe400078e0202 */
[----:B------:R-:W-:Y:S02]  /*5b60*/  @!P0 IMAD.MOV.U32 R2, RZ, RZ, R0 ;  /* 0x000000ffff028224 */ /* 0x000fe400078e0000 */
[----:B------:R-:W-:Y:S02]  /*5b70*/  IMAD R11, R3, R12, R11 ;  /* 0x0000000c030b7224 */ /* 0x000fe400078e020b */
[----:B------:R-:W-:Y:S02]  /*5b80*/  IMAD R10, R6, R9, R10 ;  /* 0x00000009060a7224 */ /* 0x000fe400078e020a */
[----:B------:R-:W-:Y:S02]  /*5b90*/  IMAD R11, R2, R3, R11 ;  /* 0x00000003020b7224 */ /* 0x000fe400078e020b */
[----:B------:R-:W-:Y:S02]  /*5ba0*/  IMAD R10, R8, R6, R10 ;  /* 0x00000006080a7224 */ /* 0x000fe400078e020a */
.L_x_120:
[----:B------:R-:W-:Y:S05]  /*5bb0*/  BRA.U UP1, `(.L_x_121) ;  /* 0x0000000101107547 */ /* 0x000fea000b800000 */
[----:B------:R-:W-:Y:S04]  /*5bc0*/  MOV R2, UR7 ;  /* 0x0000000700027c02 */ /* 0x000fe80008000f00 */
[----:B------:R-:W-:Y:S04]  /*5bd0*/  SHF.L.U32 R2, R2, 0x1f, RZ ;  /* 0x0000001f02027819 */ /* 0x000fe800000006ff */
[----:B------:R-:W2:Y:S02]  /*5be0*/  SYNCS.PHASECHK.TRANS64.TRYWAIT P0, [UR6+0x258], R2 ;  /* 0x00025802ff0075a7 */ /* 0x000ea40008001106 */
[----:B--2---:R-:W-:Y:S05]  /*5bf0*/  @!P0 BRA `(.L_x_122) ;  /* 0x0000003400e88947 */ /* 0x004fea0003800000 */
.L_x_121:
[----:B------:R-:W-:Y:S05]  /*5c00*/  BRA.U !UP3, `(.L_x_123) ;  /* 0x000000010b347547 */ /* 0x000fea000b800000 */
[----:B------:R-:W-:Y:S01]  /*5c10*/  UPLOP3.LUT UP0, UPT, UPT, UPT, UP2, 0x80, 0x8 ;  /* 0x000000000008789c */ /* 0x000fe20003f0f020 */
[----:B--2---:R-:W-:Y:S02]  /*5c20*/  HFMA2 R0, -RZ, RZ, 0, 5.9604644775390625e-08 ;  /* 0x00000001ff007431 */ /* 0x004fe400000001ff */
[----:B------:R-:W-:Y:S03]  /*5c30*/  IMAD.MOV.U32 R92, RZ, RZ, 0x1 ;  /* 0x00000001ff5c7424 */ /* 0x000fe600078e00ff */
[----:B------:R-:W-:Y:S05]  /*5c40*/  PLOP3.LUT P0, PT, PT, PT, UP0, 0x80, 0x8 ;  /* 0x000000000008781c */ /* 0x000fea0003f0f008 */
[----:B------:R-:W2:Y:S01]  /*5c50*/  @UP0 LDCU.64 UR10, c[0x0][0x888] ;  /* 0x00011100ff0a07ac */ /* 0x000ea20008000a00 */
[----:B------:R-:W-:Y:S07]  /*5c60*/  @UP0 UIMAD UR8, UR36, UR4, URZ ;  /* 0x00000004240802a4 */ /* 0x000fee000f8e02ff */
[----:B------:R-:W-:Y:S01]  /*5c70*/  @!P0 PRMT R92, R0, 0x7610, R92 ;  /* 0x00007610005c8816 */ /* 0x000fe2000000005c */
[----:B--2---:R-:W-:Y:S03]  /*5c80*/  @UP0 UIMAD.WIDE UR10, UR8, 0x4, UR10 ;  /* 0x00000004080a08a5 */ /* 0x004fe6000f8e020a */
[----:B------:R-:W2:Y:S03]  /*5c90*/  @!UP0 LDCU UR8, c[0x0][0x880] ;  /* 0x00011000ff0887ac */ /* 0x000ea60008000800 */
[----:B-----5:R-:W-:Y:S01]  /*5ca0*/  IMAD.U32 R46, RZ, RZ, UR10 ;  /* 0x0000000aff2e7e24 */ /* 0x020fe2000f8e00ff */
[----:B------:R-:W-:Y:S05]  /*5cb0*/  MOV R47, UR11 ;  /* 0x0000000b002f7c02 */ /* 0x000fea0008000f00 */
[----:B------:R4:W5:Y:S02]  /*5cc0*/  @P0 LDG.E R46, desc[UR46][R46.64] ;  /* 0x0000002e2e2e0981 */ /* 0x000964000c1e1900 */
[----:B--2-4-:R-:W-:Y:S07]  /*5cd0*/  @!P0 IMAD.U32 R46, RZ, RZ, UR8 ;  /* 0x00000008ff2e8e24 */ /* 0x014fee000f8e00ff */
.L_x_123:
[----:B-----5:R-:W-:Y:S01]  /*5ce0*/  @!P4 FSETP.EQ.AND P5, PT, R46, RZ, PT ;  /* 0x000000ff2e00c20b */ /* 0x020fe20003fa2000 */
[----:B------:R-:W-:Y:S01]  /*5cf0*/  @!UPT UIADD3 URZ, UPT, UPT, URZ, URZ, URZ ;  /* 0x000000fffffff290 */ /* 0x000fe2000fffe0ff */
[----:B------:R-:W-:Y:S11]  /*5d00*/  @!P4 BRA `(.L_x_124) ;  /* 0x000000000014c947 */ /* 0x000ff60003800000 */
[----:B------:R-:W-:Y:S02]  /*5d10*/  LOP3.LUT P0, RZ, R92, 0xff, RZ, 0xc0, !PT ;  /* 0x000000ff5cff7812 */ /* 0x000fe4000780c0ff */
[----:B------:R-:W-:Y:S04]  /*5d20*/  PLOP3.LUT P5, PT, PT, PT, UP0, 0x80, 0x8 ;  /* 0x000000000008781c */ /* 0x000fe80003faf008 */
[----:B------:R-:W-:Y:S07]  /*5d30*/  PLOP3.LUT P5, PT, P5, PT, PT, 0x8, 0x80 ;  /* 0x000000000080781c */ /* 0x000fee0002fae170 */
[----:B------:R-:W-:Y:S11]  /*5d40*/  @P0 FSETP.EQ.AND P5, PT, R46, RZ, PT ;  /* 0x000000ff2e00020b */ /* 0x000ff60003fa2000 */
[----:B------:R-:W-:Y:S02]  /*5d50*/  @!UPT UIADD3 URZ, UPT, UPT, URZ, URZ, URZ ;  /* 0x000000fffffff290 */ /* 0x000fe4000fffe0ff */
.L_x_124:
[----:B------:R-:W4:Y:S01]  /*5d60*/  SYNCS.PHASECHK.TRANS64.TRYWAIT P4, [UR6+0x248], R26 ;  /* 0x0002481aff0075a7 */ /* 0x000f220008081106 */
[----:B------:R-:W-:Y:S01]  /*5d70*/  @P3 SHF.R.U32.HI R27, RZ, 0x10, R21 ;  /* 0x00000010ff1b3819 */ /* 0x000fe20000011615 */
[----:B------:R-:W-:Y:S01]  /*5d80*/  VIADD R29, R29, 0x1 ;  /* 0x000000011d1d7836 */ /* 0x000fe20000000000 */
[----:B------:R-:W5:Y:S08]  /*5d90*/  LDC.64 R8, c[0x0][0xb10] ;  /* 0x0002c400ff087b82 */ /* 0x000f700000000a00 */
[----:B------:R-:W1:Y:S08]  /*5da0*/  LDC.64 R12, c[0x0][0xb18] ;  /* 0x0002c600ff0c7b82 */ /* 0x000e700000000a00 */
[----:B--2---:R-:W2:Y:S08]  /*5db0*/  @!P1 LDC R0, c[0x0][0xb20] ;  /* 0x0002c800ff009b82 */ /* 0x004eb00000000800 */
[----:B------:R-:W3:Y:S01]  /*5dc0*/  @!P1 LDC R2, c[0x0][0xb0c] ;  /* 0x0002c300ff029b82 */ /* 0x000ee20000000800 */
[C---:B-----5:R-:W-:Y:S05]  /*5dd0*/  @!P1 IMAD.HI.U32 R8, R11.reuse, R8, RZ ;  /* 0x000000080b089227 */ /* 0x060fea00078e00ff */
[----:B------:R-:W-:Y:S01]  /*5de0*/  @!P1 SHF.R.U32.HI R8, RZ, R9, R8 ;  /* 0x00000009ff089219 */ /* 0x000fe20000011608 */
[----:B-1----:R-:W-:Y:S01]  /*5df0*/  @!P1 IMAD.HI.U32 R13, R10, R13, RZ ;  /* 0x0000000d0a0d9227 */ /* 0x002fe200078e00ff */
[----:B------:R-:W-:Y:S04]  /*5e00*/  @!P1 ISETP.NE.AND P0, PT, R12, 0x1, PT ;  /* 0x000000010c00980c */ /* 0x000fe80003f05270 */
[----:B--2---:R-:W-:Y:S02]  /*5e10*/  @!P1 SHF.R.U32.HI R0, RZ, R0, R13 ;  /* 0x00000000ff009219 */ /* 0x004fe4000001160d */
[----:B---3--:R-:W-:Y:S02]  /*5e20*/  @!P1 ISETP.NE.AND P2, PT, R2, 0x1, PT ;  /* 0x000000010200980c */ /* 0x008fe40003f45270 */
[----:B------:R-:W-:Y:S02]  /*5e30*/  @!P1 SEL R9, R10, R0, !P0 ;  /* 0x000000000a099207 */ /* 0x000fe40004000000 */
[----:B------:R-:W-:Y:S02]  /*5e40*/  ELECT P0, URZ, PT ;  /* 0x0000000000ff782f */ /* 0x000fe40003800000 */
[----:B------:R-:W-:Y:S05]  /*5e50*/  @!P1 SEL R8, R11, R8, !P2 ;  /* 0x000000080b089207 */ /* 0x000fea0005000000 */
[----:B------:R-:W-:Y:S02]  /*5e60*/  @!P1 IMAD.IADD R0, R9, 0x1, -R8 ;  /* 0x0000000109009824 */ /* 0x000fe400078e0a08 */
[----:B------:R-:W-:Y:S02]  /*5e70*/  @!P1 IMAD.IADD R8, R8, 0x1, -R9 ;  /* 0x0000000108089824 */ /* 0x000fe400078e0a09 */
[----:B------:R-:W-:Y:S02]  /*5e80*/  @!P1 IMAD R11, R0, R2, R11 ;  /* 0x00000002000b9224 */ /* 0x000fe400078e020b */
[----:B------:R-:W-:Y:S01]  /*5e90*/  @!P1 IMAD R10, R8, R12, R10 ;  /* 0x0000000c080a9224 */ /* 0x000fe200078e020a */
[----:B----4-:R-:W-:Y:S06]  /*5ea0*/  @!P4 BRA `(.L_x_125) ;  /* 0x000000340054c947 */ /* 0x010fec0003800000 */
.L_x_244:
[----:B------:R-:W-:Y:S01]  /*5eb0*/  PLOP3.LUT P5, PT, P5, P0, PT, 0xf2, 0x2f ;  /* 0x00000000002f781c */ /* 0x000fe20002fa1e72 */
[----:B------:R-:W-:Y:S01]  /*5ec0*/  UMOV UR14, 0x0 ;  /* 0x00000000000e7882 */ /* 0x000fe20000000000 */
[----:B------:R-:W-:Y:S01]  /*5ed0*/  LOP3.LUT R30, R30, 0x1, RZ, 0x3c, !PT ;  /* 0x000000011e1e7812 */ /* 0x000fe200078e3cff */
[----:B------:R-:W-:Y:S01]  /*5ee0*/  UMOV UR15, 0x10000000 ;  /* 0x10000000000f7882 */ /* 0x000fe20000000000 */
[----:B------:R-:W-:Y:S01]  /*5ef0*/  UMOV UR12, UR36 ;  /* 0x00000024000c7c82 */ /* 0x000fe20008000000 */
[----:B------:R-:W-:Y:S08]  /*5f00*/  @P3 R2UR UR36, R27 ;  /* 0x000000001b2432ca */ /* 0x000ff000000e0000 */
[----:B------:R-:W-:Y:S01]  /*5f10*/  @!P5 IADD3 R2, P0, PT, R32, 0x580, RZ ;  /* 0x000005802002d810 */ /* 0x000fe20007f1e0ff */
[----:B------:R-:W-:Y:S01]  /*5f20*/  @!P5 IMAD.SHL.U32 R15, R15, 0x40, RZ ;  /* 0x000000400f0fd824 */ /* 0x000fe200078e00ff */
[----:B------:R-:W-:Y:S01]  /*5f30*/  VOTEU.ALL UP1, P5 ;  /* 0x0000000000ff7886 */ /* 0x000fe20002820000 */
[----:B------:R-:W-:Y:S01]  /*5f40*/  @!P5 IMAD.SHL.U32 R14, R14, 0x40, RZ ;  /* 0x000000400e0ed824 */ /* 0x000fe200078e00ff */
[----:B------:R-:W-:Y:S01]  /*5f50*/  @!P5 R2UR UR9, R2 ;  /* 0x000000000209d2ca */ /* 0x000fe200000e0000 */
[----:B-1----:R-:W-:Y:S01]  /*5f60*/  @!P5 IMAD.X R0, RZ, RZ, R33, P0 ;  /* 0x000000ffff00d224 */ /* 0x002fe200000e0621 */
[----:B------:R-:W-:Y:S01]  /*5f70*/  @!P5 R2UR UR10, R15 ;  /* 0x000000000f0ad2ca */ /* 0x000fe200000e0000 */
[----:B------:R-:W-:Y:S01]  /*5f80*/  IMAD.IADD R15, R10, 0x1, R90 ;  /* 0x000000010a0f7824 */ /* 0x000fe200078e025a */
[----:B------:R-:W-:Y:S01]  /*5f90*/  @!P5 R2UR UR11, R14 ;  /* 0x000000000e0bd2ca */ /* 0x000fe200000e0000 */
[----:B------:R-:W-:Y:S01]  /*5fa0*/  IMAD.IADD R14, R11, 0x1, R91 ;  /* 0x000000010b0e7824 */ /* 0x000fe200078e025b */
[----:B------:R-:W-:Y:S02]  /*5fb0*/  @!P5 R2UR UR8, R0 ;  /* 0x000000000008d2ca */ /* 0x000fe400000e0000 */
[C---:B------:R-:W-:Y:S04]  /*5fc0*/  ISETP.NE.AND P0, PT, R29.reuse, 0x2, PT ;  /* 0x000000021d00780c */ /* 0x040fe80003f05270 */
[----:B------:R-:W-:Y:S01]  /*5fd0*/  SEL R0, RZ, 0x1, P0 ;  /* 0x00000001ff007807 */ /* 0x000fe20000000000 */
[----:B------:R-:W-:Y:S01]  /*5fe0*/  IMAD.U32 R8, RZ, RZ, UR9 ;  /* 0x00000009ff087e24 */ /* 0x000fe2000f8e00ff */
[----:B------:R-:W-:Y:S01]  /*5ff0*/  @!UP1 UIADD3 UR9, UPT, UPT, UR6, 0x240, URZ ;  /* 0x0000024006099890 */ /* 0x000fe2000fffe0ff */
[----:B------:R-:W-:Y:S02]  /*6000*/  SEL R29, R29, RZ, P0 ;  /* 0x000000ff1d1d7207 */ /* 0x000fe40000000000 */
[----:B------:R-:W-:Y:S02]  /*6010*/  LOP3.LUT R28, R28, R0, RZ, 0x3c, !PT ;  /* 0x000000001c1c7212 */ /* 0x000fe400078e3cff */
[----:B------:R-:W-:Y:S01]  /*6020*/  IMAD.U32 R9, RZ, RZ, UR8 ;  /* 0x00000008ff097e24 */ /* 0x000fe2000f8e00ff */
[----:B------:R-:W-:Y:S01]  /*6030*/  @!P5 R2UR UR16, R8 ;  /* 0x000000000810d2ca */ /* 0x000fe200000e0000 */
[----:B------:R-:W-:Y:S01]  /*6040*/  @!UP1 UIADD3 UR8, UPT, UPT, UR6, 0x400, URZ ;  /* 0x0000040006089890 */ /* 0x000fe2000fffe0ff */
[----:B------:R-:W-:Y:S02]  /*6050*/  VOTEU.ALL UP1, P5 ;  /* 0x0000000000ff7886 */ /* 0x000fe40002820000 */
[----:B------:R-:W-:Y:S11]  /*6060*/  @!P5 R2UR UR17, R9 ;  /* 0x000000000911d2ca */ /* 0x000ff600000e0000 */
[----:B------:R-:W-:Y:S02]  /*6070*/  @!UPT UIADD3 URZ, UPT, UPT, URZ, URZ, URZ ;  /* 0x000000fffffff290 */ /* 0x000fe4000fffe0ff */
[----:B------:R2:W-:Y:S01]  /*6080*/  @!UP1 UTMALDG.3D [UR8], [UR16], desc[UR14] ;  /* 0x00000e08100095b4 */ /* 0x0005e20008011000 */
[----:B------:R2:W-:Y:S01]  /*6090*/  @!P5 SYNCS.ARRIVE.TRANS64.RED.A0TR RZ, [UR6+0x240], R25 ;  /* 0x00024019ffffd9a7 */ /* 0x0005e20008300406 */
[----:B------:R-:W-:Y:S01]  /*60a0*/  UPLOP3.LUT UP1, UPT, UPT, UPT, UPT, 0x80, 0x8 ;  /* 0x000000000008789c */ /* 0x000fe20003f2f070 */
[----:B------:R-:W-:Y:S01]  /*60b0*/  SYNCS.ARRIVE.TRANS64.RED.A1T0 RZ, [UR37], RZ ;  /* 0x000000ffffff79a7 */ /* 0x000fe20008100425 */
[----:B------:R-:W-:Y:S09]  /*60c0*/  @P3 BRA `(.L_x_126) ;  /* 0xfffffff400b43947 */ /* 0x000ff2000383ffff */
[----:B------:R-:W-:Y:S07]  /*60d0*/  MOV R0, UR6 ;  /* 0x0000000600007c02 */ /* 0x000fee0008000f00 */
.L_x_127:
[----:B-1----:R-:W-:-:S04]  /*60e0*/  SHF.L.U32 R2, R30, 0x1f, RZ ;  /* 0x0000001f1e027819 */ /* 0x002fc800000006ff */
[----:B------:R1:W3:Y:S03]  /*60f0*/  SYNCS.PHASECHK.TRANS64.TRYWAIT P0, [R0+URZ+0x248], R2 ;  /* 0x00024802000075a7 */ /* 0x0002e600080011ff */
[----:B---3--:R-:W-:Y:S05]  /*6100*/  @!P0 NANOSLEEP.SYNCS 0x989680 ;  /* 0x009896800000895d */ /* 0x008fea0003900000 */
[----:B------:R-:W3:Y:S02]  /*6110*/  @!P0 SYNCS.PHASECHK.TRANS64 P0, [R0+URZ+0x248], R2 ;  /* 0x00024802000085a7 */ /* 0x000ee400080010ff */
[----:B--23--:R-:W-:Y:S05]  /*6120*/  @P0 EXIT ;  /* 0x000000000000094d */ /* 0x00cfea0003800000 */
[----:B------:R-:W-:Y:S05]  /*6130*/  BRA `(.L_x_127) ;  /* 0xfffffffc00e87947 */ /* 0x000fea000383ffff */
.L_x_118:
[----:B------:R-:W-:-:S06]  /*6140*/  UISETP.GE.AND UP1, UPT, UR10, 0x4, UPT ;  /* 0x000000040a00788c */ /* 0x000fcc000bf26270 */
[----:B------:R-:W-:-:S13]  /*6150*/  PLOP3.LUT P0, PT, PT, PT, UP1, 0x80, 0x8 ;  /* 0x000000000008781c */ /* 0x000fda0003f0f018 */
[----:B------:R-:W-:Y:S05]  /*6160*/  @!P0 EXIT ;  /* 0x000000000000894d */ /* 0x000fea0003800000 */
[----:B------:R-:W-:Y:S01]  /*6170*/  BAR.SYNC.DEFER_BLOCKING 0x6, 0xa0 ;  /* 0x0182800000007b1d */ /* 0x000fe20000010000 */
[C---:B------:R-:W-:Y:S01]  /*6180*/  IMAD.SHL.U32 R4, R96.reuse, 0x40, RZ ;  /* 0x0000004060047824 */ /* 0x040fe200078e00ff */
[--C-:B------:R-:W-:Y:S01]  /*6190*/  SHF.R.U32.HI R99, RZ, 0x1, R96.reuse ;  /* 0x00000001ff637819 */ /* 0x100fe20000011660 */
[----:B------:R-:W-:Y:S01]  /*61a0*/  IMAD.SHL.U32 R3, R96, 0x8, RZ ;  /* 0x0000000860037824 */ /* 0x000fe200078e00ff */
[----:B------:R-:W-:Y:S01]  /*61b0*/  LOP3.LUT R105, R2, 0x20, R96, 0xf8, !PT ;  /* 0x0000002002697812 */ /* 0x000fe200078ef860 */
[----:B------:R-:W-:Y:S01]  /*61c0*/  IMAD.SHL.U32 R98, R100, 0x800, RZ ;  /* 0x0000080064627824 */ /* 0x000fe200078e00ff */
[----:B------:R-:W-:Y:S02]  /*61d0*/  UMOV UR49, 0x400 ;  /* 0x0000040000317882 */ /* 0x000fe40000000000 */
[----:B------:R-:W1:Y:S01]  /*61e0*/  LDC R95, c[0x0][0x370] ;  /* 0x0000dc00ff5f7b82 */ /* 0x000e620000000800 */
[----:B------:R-:W-:Y:S01]  /*61f0*/  ULEA UR49, UR37, UR49, 0x18 ;  /* 0x0000003125317291 */ /* 0x000fe2000f8ec0ff */
[----:B------:R-:W-:Y:S01]  /*6200*/  LOP3.LUT R5, R4, 0x640, RZ, 0xc0, !PT ;  /* 0x0000064004057812 */ /* 0x000fe200078ec0ff */
[----:B------:R-:W-:Y:S01]  /*6210*/  IMAD.U32 R79, R96, 0x10000, RZ ;  /* 0x00010000604f7824 */ /* 0x000fe200078e00ff */
[----:B------:R-:W-:Y:S01]  /*6220*/  LOP3.LUT R4, R4, 0x180, RZ, 0xc0, !PT ;  /* 0x0000018004047812 */ /* 0x000fe200078ec0ff */
[----:B------:R-:W-:Y:S01]  /*6230*/  UIADD3 UR4, UPT, UPT, UR49, 0x1400, URZ ;  /* 0x0000140031047890 */ /* 0x000fe2000fffe0ff */
[----:B------:R-:W-:Y:S01]  /*6240*/  LOP3.LUT R98, R5, 0x800, R98, 0xf8, !PT ;  /* 0x0000080005627812 */ /* 0x000fe200078ef862 */
[----:B------:R-:W-:Y:S01]  /*6250*/  IMAD.MOV.U32 R78, RZ, RZ, RZ ;  /* 0x000000ffff4e7224 */ /* 0x000fe200078e00ff */
[----:B------:R-:W2:Y:S01]  /*6260*/  LDC R42, c[0x0][0xb0c] ;  /* 0x0002c300ff2a7b82 */ /* 0x000ea20000000800 */
[----:B------:R-:W-:Y:S01]  /*6270*/  LOP3.LUT R3, R4, 0x30, R3, 0xf8, !PT ;  /* 0x0000003004037812 */ /* 0x000fe200078ef803 */
[----:B------:R-:W-:Y:S01]  /*6280*/  IMAD.SHL.U32 R4, R100, 0x200000, RZ ;  /* 0x0020000064047824 */ /* 0x000fe200078e00ff */
[----:B------:R-:W-:Y:S01]  /*6290*/  LOP3.LUT R99, R99, 0x20, RZ, 0xc0, !PT ;  /* 0x0000002063637812 */ /* 0x000fe200078ec0ff */
[----:B------:R-:W-:Y:S01]  /*62a0*/  IMAD.MOV.U32 R104, RZ, RZ, RZ ;  /* 0x000000ffff687224 */ /* 0x000fe200078e00ff */
[----:B------:R-:W-:Y:S01]  /*62b0*/  CS2R R102, SRZ ;  /* 0x0000000000667805 */ /* 0x000fe2000001ff00 */
[----:B------:R-:W-:Y:S01]  /*62c0*/  IMAD.MOV.U32 R109, RZ, RZ, RZ ;  /* 0x000000ffff6d7224 */ /* 0x000fe200078e00ff */
[----:B------:R-:W-:Y:S01]  /*62d0*/  LOP3.LUT R98, R98, R3, R99, 0xf6, !PT ;  /* 0x0000000362627212 */ /* 0x000fe200078ef663 */
[----:B------:R-:W3:Y:S01]  /*62e0*/  LDC R93, c[0x0][0xb20] ;  /* 0x0002c800ff5d7b82 */ /* 0x000ee20000000800 */
[----:B------:R-:W4:Y:S01]  /*62f0*/  LDS R0, [UR49+0x310] ;  /* 0x00031031ff007984 */ /* 0x000f220008000800 */
[----:B------:R-:W-:Y:S01]  /*6300*/  IMAD.SHL.U32 R3, R96, 0x10, RZ ;  /* 0x0000001060037824 */ /* 0x000fe200078e00ff */
[----:B------:R-:W-:Y:S01]  /*6310*/  LOP3.LUT R4, R4, 0x200000, RZ, 0xc0, !PT ;  /* 0x0020000004047812 */ /* 0x000fe200078ec0ff */
[----:B------:R-:W-:Y:S01]  /*6320*/  VIADD R97, R98, UR49 ;  /* 0x0000003162617c36 */ /* 0x000fe20008000000 */
[----:B------:R-:W1:Y:S01]  /*6330*/  LDCU.64 UR54, c[0x0][0x348] ;  /* 0x00006900ff3677ac */ /* 0x000e620008000a00 */
[----:B------:R-:W-:Y:S01]  /*6340*/  IMAD.U32 R106, RZ, RZ, UR4 ;  /* 0x00000004ff6a7e24 */ /* 0x000fe2000f8e00ff */
[----:B------:R-:W-:Y:S01]  /*6350*/  LOP3.LUT R79, R4, 0x400000, R79, 0xf8, !PT ;  /* 0x00400000044f7812 */ /* 0x000fe200078ef84f */
[----:B------:R-:W1:Y:S01]  /*6360*/  LDC R41, c[0x0][0xb30] ;  /* 0x0002cc00ff297b82 */ /* 0x000e620000000800 */
[----:B------:R-:W-:Y:S01]  /*6370*/  LOP3.LUT R3, R3, 0x20, RZ, 0xc0, !PT ;  /* 0x0000002003037812 */ /* 0x000fe200078ec0ff */
[----:B------:R-:W1:Y:S03]  /*6380*/  LDCU UR51, c[0x0][0x388] ;  /* 0x00007100ff3377ac */ /* 0x000e660008000800 */
[----:B------:R-:W-:Y:S01]  /*6390*/  IADD3 R97, PT, PT, -R3, 0x400, R97 ;  /* 0x0000040003617810 */ /* 0x000fe20007ffe161 */
[----:B------:R-:W1:Y:S02]  /*63a0*/  LDCU UR50, c[0x0][0x384] ;  /* 0x00007080ff3277ac */ /* 0x000e640008000800 */
[----:B------:R-:W1:Y:S01]  /*63b0*/  LDC.64 R88, c[0x0][0xb10] ;  /* 0x0002c400ff587b82 */ /* 0x000e620000000a00 */
[----:B------:R-:W1:Y:S01]  /*63c0*/  LDCU.64 UR38, c[0x0][0x888] ;  /* 0x00011100ff2677ac */ /* 0x000e620008000a00 */
[----:B------:R-:W1:Y:S06]  /*63d0*/  LDCU.64 UR44, c[0x0][0x8c0] ;  /* 0x00011800ff2c77ac */ /* 0x000e6c0008000a00 */
[----:B------:R-:W1:Y:S01]  /*63e0*/  LDC.64 R38, c[0x0][0xb18] ;  /* 0x0002c600ff267b82 */ /* 0x000e620000000a00 */
[----:B------:R-:W-:-:S07]  /*63f0*/  UIADD3 UR48, UPT, UPT, UR49, 0x400, URZ ;  /* 0x0000040031307890 */ /* 0x000fce000fffe0ff */
[----:B------:R-:W1:Y:S08]  /*6400*/  LDC.64 R84, c[0x0][0x888] ;  /* 0x00022200ff547b82 */ /* 0x000e700000000a00 */
[----:B------:R-:W1:Y:S01]  /*6410*/  LDC.64 R36, c[0x0][0xb28] ;  /* 0x0002ca00ff247b82 */ /* 0x000e620000000a00 */
[----:B----4-:R-:W-:-:S07]  /*6420*/  IMAD.IADD R79, R0, 0x1, R79 ;  /* 0x00000001004f7824 */ /* 0x010fce00078e024f */
[----:B------:R-:W4:Y:S08]  /*6430*/  LDC.64 R86, c[0x0][0x890] ;  /* 0x00022400ff567b82 */ /* 0x000f300000000a00 */
[----:B------:R-:W1:Y:S08]  /*6440*/  LDC.64 R82, c[0x0][0x8b0] ;  /* 0x00022c00ff527b82 */ /* 0x000e700000000a00 */
[----:B------:R-:W1:Y:S08]  /*6450*/  LDC.64 R80, c[0x0][0x8a8] ;  /* 0x00022a00ff507b82 */ /* 0x000e700000000a00 */
[----:B--23--:R-:W1:Y:S02]  /*6460*/  LDC R94, c[0x0][0x374] ;  /* 0x0000dd00ff5e7b82 */ /* 0x00ce640000000800 */
.L_x_146:
[----:B------:R-:W-:Y:S02]  /*6470*/  LEA R0, R109, UR49, 0x3 ;  /* 0x000000316d007c11 */ /* 0x000fe4000f8e18ff */
[----:B------:R-:W-:Y:S02]  /*6480*/  SHF.L.U32 R2, R103, 0x1f, RZ ;  /* 0x0000001f67027819 */ /* 0x000fe400000006ff */
[----:B------:R-:W-:Y:S02]  /*6490*/  LEA R16, R109, UR49, 0x4 ;  /* 0x000000316d107c11 */ /* 0x000fe4000f8e20ff */
[----:B--2---:R-:W2:Y:S02]  /*64a0*/  SYNCS.PHASECHK.TRANS64.TRYWAIT P0, [R0+URZ+0x260], R2 ;  /* 0x00026002000075a7 */ /* 0x004ea400080011ff */
[----:B-12---:R-:W-:Y:S05]  /*64b0*/  @!P0 BRA `(.L_x_128) ;  /* 0x0000002c00e88947 */ /* 0x006fea0003800000 */
.L_x_245:
[----:B------:R-:W3:Y:S01]  /*64c0*/  LDC.64 R10, c[0x0][0xb10] ;  /* 0x0002c400ff0a7b82 */ /* 0x000ee20000000a00 */
[----:B------:R-:W4:Y:S01]  /*64d0*/  LDS.128 R16, [R16+0x2f0] ;  /* 0x0002f00010107984 */ /* 0x000f220000000c00 */
[----:B-1----:R-:W-:Y:S01]  /*64e0*/  ISETP.NE.AND P1, PT, R41, 0x1, PT ;  /* 0x000000012900780c */ /* 0x002fe20003f25270 */
[----:B--2---:R-:W-:Y:S01]  /*64f0*/  VIADD R0, R0, 0x270 ;  /* 0x0000027000007836 */ /* 0x004fe20000000000 */
[----:B------:R-:W-:Y:S04]  /*6500*/  ISETP.GE.AND P0, PT, R40, 0x1, PT ;  /* 0x000000012800780c */ /* 0x000fe80003f06270 */
[----:B------:R-:W1:Y:S01]  /*6510*/  LDC.64 R8, c[0x0][0xb18] ;  /* 0x0002c600ff087b82 */ /* 0x000e620000000a00 */
[----:B------:R-:W-:Y:S01]  /*6520*/  PRMT R0, RZ, 0x654, R0 ;  /* 0x00000654ff007816 */ /* 0x000fe20000000000 */
[----:B------:R-:W-:Y:S01]  /*6530*/  @!PT LDS RZ, [RZ] ;  /* 0x00000000fffff984 */ /* 0x000fe20000000800 */
[----:B------:R-:W-:Y:S01]  /*6540*/  @!PT LDS RZ, [RZ] ;  /* 0x00000000fffff984 */ /* 0x000fe20000000800 */
[----:B------:R-:W-:Y:S01]  /*6550*/  @!PT LDS RZ, [RZ] ;  /* 0x00000000fffff984 */ /* 0x000fe20000000800 */
[----:B------:R-:W-:Y:S01]  /*6560*/  @!PT LDS RZ, [RZ] ;  /* 0x00000000fffff984 */ /* 0x000fe20000000800 */
[----:B------:R2:W-:Y:S06]  /*6570*/  MEMBAR.ALL.CTA ;  /* 0x0000000000007992 */ /* 0x0005ec0000008000 */
[----:B--2---:R-:W2:Y:S01]  /*6580*/  FENCE.VIEW.ASYNC.S ;  /* 0x00000000000073c6 */ /* 0x004ea20000000000 */
[----:B------:R-:W1:Y:S08]  /*6590*/  @!P1 LDC R12, c[0x0][0xb20] ;  /* 0x0002c800ff0c9b82 */ /* 0x000e700000000800 */
[----:B------:R-:W1:Y:S01]  /*65a0*/  @!P1 LDC R7, c[0x0][0xb0c] ;  /* 0x0002c300ff079b82 */ /* 0x000e620000000800 */
[----:B--2---:R2:W-:Y:S01]  /*65b0*/  SYNCS.ARRIVE.TRANS64.RED.A1T0 RZ, [R0+URZ], RZ ;  /* 0x000000ff00ff79a7 */ /* 0x0045e200081004ff */
[----:B----4-:R-:W-:Y:S04]  /*65c0*/  LOP3.LUT P4, RZ, R18, 0x1, RZ, 0xc0, !PT ;  /* 0x0000000112ff7812 */ /* 0x010fe8000788c0ff */
[----:B------:R-:W-:Y:S09]  /*65d0*/  P2R R107, PR, RZ, 0x10 ;  /* 0x00000010ff6b7803 */ /* 0x000ff20000000000 */
[----:B------:R-:W-:Y:S02]  /*65e0*/  @P4 MOV R44, R16 ;  /* 0x00000010002c4202 */ /* 0x000fe40000000f00 */
[----:B------:R-:W-:Y:S01]  /*65f0*/  @P4 LOP3.LUT R43, R17, 0xffff, RZ, 0xc0, !PT ;  /* 0x0000ffff112b4812 */ /* 0x000fe200078ec0ff */
[----:B--23--:R-:W-:Y:S06]  /*6600*/  @!P0 BRA `(.L_x_129) ;  /* 0x0000000000a48947 */ /* 0x00cfec0003800000 */
[----:B------:R-:W-:Y:S01]  /*6610*/  IMAD.HI.U32 R0, R94, R39, RZ ;  /* 0x000000275e007227 */ /* 0x000fe200078e00ff */
[----:B------:R-:W-:Y:S02]  /*6620*/  ISETP.NE.AND P0, PT, R38, 0x1, PT ;  /* 0x000000012600780c */ /* 0x000fe40003f05270 */
[----:B------:R-:W-:Y:S01]  /*6630*/  ISETP.NE.AND P2, PT, R40, 0x1, PT ;  /* 0x000000012800780c */ /* 0x000fe20003f45270 */
[----:B------:R-:W-:Y:S01]  /*6640*/  IMAD.HI.U32 R4, R95, R88, RZ ;  /* 0x000000585f047227 */ /* 0x000fe200078e00ff */
[----:B------:R-:W-:Y:S02]  /*6650*/  SHF.R.U32.HI R0, RZ, R93, R0 ;  /* 0x0000005dff007219 */ /* 0x000fe40000011600 */
[----:B------:R-:W-:Y:S01]  /*6660*/  ISETP.NE.AND P3, PT, R42, 0x1, PT ;  /* 0x000000012a00780c */ /* 0x000fe20003f65270 */
[----:B------:R-:W-:Y:S01]  /*6670*/  IMAD.HI.U32 R6, R43, R39, RZ ;  /* 0x000000272b067227 */ /* 0x000fe200078e00ff */
[-C--:B------:R-:W-:Y:S02]  /*6680*/  SHF.R.U32.HI R4, RZ, R89.reuse, R4 ;  /* 0x00000059ff047219 */ /* 0x080fe40000011604 */
[----:B------:R-:W-:Y:S01]  /*6690*/  SEL R0, R94, R0, !P0 ;  /* 0x000000005e007207 */ /* 0x000fe20004000000 */
[----:B------:R-:W-:Y:S01]  /*66a0*/  IMAD.HI.U32 R5, R44, R88, RZ ;  /* 0x000000582c057227 */ /* 0x000fe200078e00ff */
[----:B------:R-:W-:Y:S03]  /*66b0*/  SEL R4, R95, R4, !P3 ;  /* 0x000000045f047207 */ /* 0x000fe60005800000 */
[-C--:B------:R-:W-:Y:S01]  /*66c0*/  IMAD.HI.U32 R3, R0, R36.reuse, RZ ;  /* 0x0000002400037227 */ /* 0x080fe200078e00ff */
[----:B------:R-:W-:Y:S03]  /*66d0*/  SHF.R.U32.HI R5, RZ, R89, R5 ;  /* 0x00000059ff057219 */ /* 0x000fe60000011605 */
[----:B------:R-:W-:Y:S01]  /*66e0*/  IMAD.HI.U32 R2, R4, R36, RZ ;  /* 0x0000002404027227 */ /* 0x000fe200078e00ff */
[----:B------:R-:W-:Y:S02]  /*66f0*/  @P2 SHF.R.U32.HI R0, RZ, R37, R3 ;  /* 0x00000025ff002219 */ /* 0x000fe40000011603 */
[----:B------:R-:W-:Y:S02]  /*6700*/  SHF.R.U32.HI R3, RZ, R93, R6 ;  /* 0x0000005dff037219 */ /* 0x000fe40000011606 */
[----:B------:R-:W-:Y:S01]  /*6710*/  @P2 SHF.R.U32.HI R4, RZ, R37, R2 ;  /* 0x00000025ff042219 */ /* 0x000fe20000011602 */
[----:B------:R-:W-:Y:S01]  /*6720*/  IMAD R0, R40, R0, RZ ;  /* 0x0000000028007224 */ /* 0x000fe200078e02ff */
[----:B------:R-:W-:Y:S02]  /*6730*/  SEL R3, R43, R3, !P0 ;  /* 0x000000032b037207 */ /* 0x000fe40004000000 */
[----:B------:R-:W-:Y:S01]  /*6740*/  SEL R2, R44, R5, !P3 ;  /* 0x000000052c027207 */ /* 0x000fe20005800000 */
[----:B------:R-:W-:Y:S01]  /*6750*/  IMAD R5, R40, R4, RZ ;  /* 0x0000000428057224 */ /* 0x000fe200078e02ff */
[C---:B------:R-:W-:Y:S01]  /*6760*/  ISETP.GE.AND P0, PT, R3.reuse, R0, PT ;  /* 0x000000000300720c */ /* 0x040fe20003f06270 */
[C---:B------:R-:W-:Y:S03]  /*6770*/  IMAD.HI.U32 R0, R3.reuse, R36, RZ ;  /* 0x0000002403007227 */ /* 0x040fe600078e00ff */
[C---:B------:R-:W-:Y:S02]  /*6780*/  ISETP.GE.OR P0, PT, R2.reuse, R5, P0 ;  /* 0x000000050200720c */ /* 0x040fe40000706670 */
[----:B------:R-:W-:Y:S04]  /*6790*/  SHF.R.U32.HI R0, RZ, R37, R0 ;  /* 0x00000025ff007219 */ /* 0x000fe80000011600 */
[C---:B------:R-:W-:Y:S05]  /*67a0*/  SEL R6, R3.reuse, R0, !P2 ;  /* 0x0000000003067207 */ /* 0x040fea0005000000 */
        /* <DEDUP_REMOVED lines=14> */
[----:B------:R-:W-:Y:S07]  /*6890*/  IMAD R43, R3, R38, R43 ;  /* 0x00000026032b7224 */ /* 0x000fee00078e022b */
.L_x_129:
[----:B-1----:R-:W-:Y:S01]  /*68a0*/  @!P1 ISETP.NE.AND P0, PT, R8, 0x1, PT ;  /* 0x000000010800980c */ /* 0x002fe20003f05270 */
[----:B------:R-:W-:Y:S01]  /*68b0*/  @!P1 IMAD.HI.U32 R0, R44, R10, RZ ;  /* 0x0000000a2c009227 */ /* 0x000fe200078e00ff */
[----:B------:R-:W-:Y:S01]  /*68c0*/  @!P1 ISETP.NE.AND P2, PT, R7, 0x1, PT ;  /* 0x000000010700980c */ /* 0x000fe20003f45270 */
[----:B------:R-:W-:Y:S01]  /*68d0*/  ULOP3.LUT UP0, URZ, UR48, 0x1b0, URZ, 0xc0, !UPT ;  /* 0x000001b030ff7892 */ /* 0x000fe2000f80c0ff */
[----:B------:R-:W-:Y:S01]  /*68e0*/  R2UR UR42, R14 ;  /* 0x000000000e2a72ca */ /* 0x000fe200000e0000 */
[----:B------:R-:W-:Y:S01]  /*68f0*/  @!P1 IMAD.HI.U32 R2, R43, R9, RZ ;  /* 0x000000092b029227 */ /* 0x000fe200078e00ff */
[----:B------:R-:W-:Y:S02]  /*6900*/  @!P1 SHF.R.U32.HI R0, RZ, R11, R0 ;  /* 0x0000000bff009219 */ /* 0x000fe40000011600 */
[----:B------:R-:W-:Y:S01]  /*6910*/  R2UR UR41, R15 ;  /* 0x000000000f2972ca */ /* 0x000fe200000e0000 */
[----:B------:R-:W-:Y:S01]  /*6920*/  VIADD R109, R109, 0x1 ;  /* 0x000000016d6d7836 */ /* 0x000fe20000000000 */
[----:B------:R-:W-:Y:S02]  /*6930*/  @!P1 SHF.R.U32.HI R2, RZ, R12, R2 ;  /* 0x0000000cff029219 */ /* 0x000fe40000011602 */
[----:B------:R-:W-:Y:S02]  /*6940*/  @!P1 SEL R3, R44, R0, !P2 ;  /* 0x000000002c039207 */ /* 0x000fe40005000000 */
[----:B------:R-:W-:Y:S02]  /*6950*/  @!P1 SEL R2, R43, R2, !P0 ;  /* 0x000000022b029207 */ /* 0x000fe40004000000 */
[----:B------:R-:W-:Y:S01]  /*6960*/  @P4 SHF.R.U32.HI R101, RZ, 0x10, R17 ;  /* 0x00000010ff654819 */ /* 0x000fe20000011611 */
[----:B------:R-:W-:Y:S02]  /*6970*/  USHF.L.U32 UR42, UR42, 0x6, URZ ;  /* 0x000000062a2a7899 */ /* 0x000fe400080006ff */
[----:B------:R-:W-:Y:S02]  /*6980*/  @!P1 IMAD.IADD R0, R2, 0x1, -R3 ;  /* 0x0000000102009824 */ /* 0x000fe400078e0a03 */
[----:B------:R-:W-:Y:S01]  /*6990*/  @!P1 IMAD.IADD R2, R3, 0x1, -R2 ;  /* 0x0000000103029824 */ /* 0x000fe200078e0a02 */
[----:B------:R-:W-:Y:S01]  /*69a0*/  USHF.L.U32 UR41, UR41, 0x6, URZ ;  /* 0x0000000629297899 */ /* 0x000fe200080006ff */
[----:B------:R-:W-:Y:S02]  /*69b0*/  @!P1 IMAD R44, R0, R7, R44 ;  /* 0x00000007002c9224 */ /* 0x000fe400078e022c */
[----:B------:R-:W-:Y:S01]  /*69c0*/  @!P1 IMAD R43, R2, R8, R43 ;  /* 0x00000008022b9224 */ /* 0x000fe200078e022b */
[----:B------:R-:W-:Y:S08]  /*69d0*/  BRA.U !UP0, `(.L_x_130) ;  /* 0x0000000108407547 */ /* 0x000ff0000b800000 */
[----:B------:R-:W1:Y:S01]  /*69e0*/  LDCU.64 UR8, c[0x4][0x80] ;  /* 0x01001000ff0877ac */ /* 0x000e620008000a00 */
[----:B------:R-:W-:Y:S01]  /*69f0*/  MOV R3, 0x0 ;  /* 0x0000000000037802 */ /* 0x000fe20000000f00 */
[----:B------:R-:W-:Y:S02]  /*6a00*/  HFMA2 R12, -RZ, RZ, 0, 5.9604644775390625e-08 ;  /* 0x00000001ff0c7431 */ /* 0x000fe400000001ff */
[----:B------:R-:W-:Y:S02]  /*6a10*/  IMAD.MOV.U32 R8, RZ, RZ, 0x70 ;  /* 0x00000070ff087424 */ /* 0x000fe400078e00ff */
[----:B------:R-:W-:Y:S01]  /*6a20*/  IMAD.MOV.U32 R13, RZ, RZ, RZ ;  /* 0x000000ffff0d7224 */ /* 0x000fe200078e00ff */
[----:B------:R-:W2:Y:S01]  /*6a30*/  LDCU.64 UR6, c[0x4][0x88] ;  /* 0x01001100ff0677ac */ /* 0x000ea20008000a00 */
[----:B------:R-:W3:Y:S01]  /*6a40*/  LDC.64 R2, c[0x4][R3] ;  /* 0x0100000003027b82 */ /* 0x000ee20000000a00 */
[----:B------:R-:W4:Y:S01]  /*6a50*/  LDCU.64 UR4, c[0x4][0x8] ;  /* 0x01000100ff0477ac */ /* 0x000f220008000a00 */
[----:B-1----:R-:W-:Y:S01]  /*6a60*/  MOV R5, UR9 ;  /* 0x0000000900057c02 */ /* 0x002fe20008000f00 */
[----:B------:R-:W-:Y:S01]  /*6a70*/  IMAD.U32 R4, RZ, RZ, UR8 ;  /* 0x00000008ff047e24 */ /* 0x000fe2000f8e00ff */
[----:B--2---:R-:W-:Y:S01]  /*6a80*/  MOV R7, UR7 ;  /* 0x0000000700077c02 */ /* 0x004fe20008000f00 */
[----:B------:R-:W-:Y:S01]  /*6a90*/  IMAD.U32 R6, RZ, RZ, UR6 ;  /* 0x00000006ff067e24 */ /* 0x000fe2000f8e00ff */
[----:B----4-:R-:W-:Y:S01]  /*6aa0*/  MOV R11, UR5 ;  /* 0x00000005000b7c02 */ /* 0x010fe20008000f00 */
[----:B------:R-:W-:Y:S02]  /*6ab0*/  IMAD.U32 R10, RZ, RZ, UR4 ;  /* 0x00000004ff0a7e24 */ /* 0x000fe4000f8e00ff */
[----:B------:R-:W-:Y:S07]  /*6ac0*/  LEPC R20, `(.L_x_130) ;  /* 0x000000001014794e */ /* 0x000fee0000000000 */
[----:B---3-5:R-:W-:Y:S05]  /*6ad0*/  CALL.ABS.NOINC R2 ;  /* 0x0000000002007343 */ /* 0x028fea0003c00000 */
.L_x_130:
[----:B------:R-:W-:Y:S01]  /*6ae0*/  LOP3.LUT P0, RZ, R106, 0x1b0, RZ, 0xc0, !PT ;  /* 0x000001b06aff7812 */ /* 0x000fe2000780c0ff */
[----:B------:R-:W-:Y:S11]  /*6af0*/  BSSY.RECONVERGENT B6, `(.L_x_131) ;  /* 0x0000013000067945 */ /* 0x000ff60003800200 */
[----:B------:R-:W-:Y:S01]  /*6b00*/  @!UPT UIADD3 URZ, UPT, UPT, URZ, URZ, URZ ;  /* 0x000000fffffff290 */ /* 0x000fe2000fffe0ff */
[----:B------:R-:W-:Y:S05]  /*6b10*/  @!P0 BRA `(.L_x_132) ;  /* 0x0000000000408947 */ /* 0x000fea0003800000 */
        /* <DEDUP_REMOVED lines=16> */
.L_x_132:
[----:B------:R-:W-:Y:S05]  /*6c20*/  BSYNC.RECONVERGENT B6 ;  /* 0x0000000000067941 */ /* 0x000fea0003800200 */
.L_x_131:
[----:B------:R-:W-:Y:S01]  /*6c30*/  ISETP.NE.U32.AND P3, PT, R86, RZ, PT ;  /* 0x000000ff5600720c */ /* 0x000fe20003f65070 */
[----:B------:R-:W-:Y:S01]  /*6c40*/  UISETP.NE.AND UP1, UPT, UR52, URZ, UPT ;  /* 0x000000ff3400728c */ /* 0x000fe2000bf25270 */
[----:B------:R-:W-:Y:S02]  /*6c50*/  ISETP.NE.U32.AND P4, PT, R82, RZ, PT ;  /* 0x000000ff5200720c */ /* 0x000fe40003f85070 */
[----:B------:R-:W-:Y:S02]  /*6c60*/  ISETP.NE.AND.EX P3, PT, R87, RZ, PT, P3 ;  /* 0x000000ff5700720c */ /* 0x000fe40003f65330 */
[----:B------:R-:W-:Y:S02]  /*6c70*/  PLOP3.LUT P1, PT, PT, PT, PT, 0x8, 0x80 ;  /* 0x000000000080781c */ /* 0x000fe40003f2e170 */
[----:B------:R-:W-:Y:S02]  /*6c80*/  PLOP3.LUT P0, PT, PT, PT, UP1, 0x80, 0x8 ;  /* 0x000000000008781c */ /* 0x000fe40003f0f018 */
[----:B------:R-:W-:Y:S02]  /*6c90*/  ISETP.NE.AND.EX P4, PT, R83, RZ, PT, P4 ;  /* 0x000000ff5300720c */ /* 0x000fe40003f85340 */
[----:B------:R-:W1:Y:S09]  /*6ca0*/  @UP1 LDCU.64 UR4, c[0x0][0x888] ;  /* 0x00011100ff0417ac */ /* 0x000e720008000a00 */
[----:B------:R-:W-:Y:S01]  /*6cb0*/  @P0 PLOP3.LUT P1, PT, P3, PT, PT, 0x80, 0x8 ;  /* 0x000000000008081c */ /* 0x000fe20001f2f070 */
[----:B-1----:R-:W-:Y:S04]  /*6cc0*/  @UP1 UISETP.NE.U32.AND UP0, UPT, UR4, URZ, UPT ;  /* 0x000000ff0400128c */ /* 0x002fe8000bf05070 */
[----:B------:R-:W-:Y:S04]  /*6cd0*/  @UP1 UISETP.NE.AND.EX UP0, UPT, UR5, URZ, UPT, UP0 ;  /* 0x000000ff0500128c */ /* 0x000fe8000bf05300 */
[----:B------:R-:W-:Y:S01]  /*6ce0*/  @UP1 USEL UR4, URZ, 0xffffffff, UP0 ;  /* 0xffffffffff041887 */ /* 0x000fe20008000000 */
[----:B------:R-:W-:Y:S11]  /*6cf0*/  @!P3 BRA `(.L_x_133) ;  /* 0x00000000002cb947 */ /* 0x000ff60003800000 */
[----:B------:R-:W-:Y:S01]  /*6d00*/  ISETP.NE.U32.AND P2, PT, R84, RZ, PT ;  /* 0x000000ff5400720c */ /* 0x000fe20003f45070 */
[----:B------:R-:W-:Y:S03]  /*6d10*/  IMAD.MOV.U32 R92, RZ, RZ, 0x1 ;  /* 0x00000001ff5c7424 */ /* 0x000fe600078e00ff */
[----:B------:R-:W-:Y:S11]  /*6d20*/  ISETP.NE.AND.EX P2, PT, R85, RZ, PT, P2 ;  /* 0x000000ff5500720c */ /* 0x000ff60003f45320 */
[----:B------:R-:W-:Y:S02]  /*6d30*/  @!UPT UIADD3 URZ, UPT, UPT, URZ, URZ, URZ ;  /* 0x000000fffffff290 */ /* 0x000fe4000fffe0ff */
[----:B------:R-:W1:Y:S01]  /*6d40*/  @P2 LDC.64 R2, c[0x0][0x888] ;  /* 0x00022200ff022b82 */ /* 0x000e620000000a00 */
[----:B------:R-:W-:Y:S04]  /*6d50*/  @P2 IMAD R0, R86, UR36, RZ ;  /* 0x0000002456002c24 */ /* 0x000fe8000f8e02ff */
[----:B-1----:R-:W-:Y:S04]  /*6d60*/  @P2 IMAD.WIDE R2, R0, 0x4, R2 ;  /* 0x0000000400022825 */ /* 0x002fe800078e0202 */
[----:B------:R-:W-:Y:S01]  /*6d70*/  HFMA2 R0, -RZ, RZ, 0, 5.9604644775390625e-08 ;  /* 0x00000001ff007431 */ /* 0x000fe200000001ff */
[----:B-----5:R1:W5:Y:S04]  /*6d80*/  @P2 LDG.E R46, desc[UR46][R2.64] ;  /* 0x0000002e022e2981 */ /* 0x020368000c1e1900 */
[----:B------:R-:W-:Y:S01]  /*6d90*/  @!P2 PRMT R92, R0, 0x7610, R92 ;  /* 0x00007610005ca816 */ /* 0x000fe2000000005c */
[----:B-1----:R-:W2:Y:S06]  /*6da0*/  @!P2 LDC R46, c[0x0][0x880] ;  /* 0x00022000ff2eab82 */ /* 0x002eac0000000800 */
.L_x_133:
[----:B------:R-:W-:Y:S05]  /*6db0*/  @!P4 BRA `(.L_x_134) ;  /* 0x000000000020c947 */ /* 0x000fea0003800000 */
[----:B------:R-:W-:Y:S04]  /*6dc0*/  ISETP.NE.U32.AND P2, PT, R80, RZ, PT ;  /* 0x000000ff5000720c */ /* 0x000fe80003f45070 */
[----:B------:R-:W-:Y:S11]  /*6dd0*/  ISETP.NE.AND.EX P2, PT, R81, RZ, PT, P2 ;  /* 0x000000ff5100720c */ /* 0x000ff60003f45320 */
[----:B------:R-:W-:Y:S02]  /*6de0*/  @!UPT UIADD3 URZ, UPT, UPT, URZ, URZ, URZ ;  /* 0x000000fffffff290 */ /* 0x000fe4000fffe0ff */
[----:B------:R-:W1:Y:S01]  /*6df0*/  @P2 LDC.64 R2, c[0x0][0x8a8] ;  /* 0x00022a00ff022b82 */ /* 0x000e620000000a00 */
[----:B------:R-:W-:Y:S04]  /*6e00*/  @P2 IMAD R0, R82, UR36, RZ ;  /* 0x0000002452002c24 */ /* 0x000fe8000f8e02ff */
[----:B-1----:R-:W-:Y:S05]  /*6e10*/  @P2 IMAD.WIDE R2, R0, 0x4, R2 ;  /* 0x0000000400022825 */ /* 0x002fea00078e0202 */
[----:B-----5:R1:W5:Y:S02]  /*6e20*/  @P2 LDG.E R45, desc[UR46][R2.64] ;  /* 0x0000002e022d2981 */ /* 0x020364000c1e1900 */
[----:B-1----:R-:W3:Y:S02]  /*6e30*/  @!P2 LDC R45, c[0x0][0x8a0] ;  /* 0x00022800ff2dab82 */ /* 0x002ee40000000800 */
.L_x_134:
[----:B--2--5:R-:W-:Y:S01]  /*6e40*/  @P0 FSETP.NEU.AND P4, PT, R46, RZ, PT ;  /* 0x000000ff2e00020b */ /* 0x024fe20003f8d000 */
[----:B------:R-:W-:Y:S01]  /*6e50*/  IMAD.U32 R0, RZ, RZ, UR4 ;  /* 0x00000004ff007e24 */ /* 0x000fe2000f8e00ff */
[----:B------:R-:W-:Y:S01]  /*6e60*/  @P0 LOP3.LUT P2, RZ, R92, 0xff, RZ, 0xc0, !PT ;  /* 0x000000ff5cff0812 */ /* 0x000fe2000784c0ff */
[----:B------:R-:W1:Y:S01]  /*6e70*/  LDCU UR4, c[0x0][0x8c8] ;  /* 0x00011900ff0477ac */ /* 0x000e620008000800 */
[----:B------:R-:W-:Y:S01]  /*6e80*/  @P0 SEL R2, RZ, 0xffffffff, P4 ;  /* 0xffffffffff020807 */ /* 0x000fe20002000000 */
[----:B------:R-:W-:Y:S03]  /*6e90*/  UISETP.NE.U32.AND UP0, UPT, UR44, URZ, UPT ;  /* 0x000000ff2c00728c */ /* 0x000fe6000bf05070 */
[----:B------:R-:W-:Y:S01]  /*6ea0*/  @P1 SEL R2, R0, R2, !P2 ;  /* 0x0000000200021207 */ /* 0x000fe20005000000 */
[----:B------:R-:W-:Y:S03]  /*6eb0*/  UISETP.NE.AND.EX UP0, UPT, UR45, URZ, UPT, UP0 ;  /* 0x000000ff2d00728c */ /* 0x000fe6000bf05300 */
[----:B------:R-:W-:Y:S04]  /*6ec0*/  @P0 LOP3.LUT R2, R2, 0x1, RZ, 0xc0, !PT ;  /* 0x0000000102020812 */ /* 0x000fe800078ec0ff */
[----:B------:R-:W-:Y:S01]  /*6ed0*/  ISETP.NE.U32.OR P1, PT, R2, 0x1, !P0 ;  /* 0x000000010200780c */ /* 0x000fe20004725470 */
[----:B-1----:R-:W-:Y:S11]  /*6ee0*/  IMAD.U32 R2, RZ, RZ, UR4 ;  /* 0x00000004ff027e24 */ /* 0x002ff6000f8e00ff */
[----:B------:R-:W-:Y:S01]  /*6ef0*/  @!UPT UIADD3 URZ, UPT, UPT, URZ, URZ, URZ ;  /* 0x000000fffffff290 */ /* 0x000fe2000fffe0ff */
[----:B------:R-:W-:Y:S01]  /*6f00*/  @P1 SHF.L.U32 R0, R102, 0x1f, RZ ;  /* 0x0000001f66001819 */ /* 0x000fe200000006ff */
[----:B------:R-:W-:Y:S06]  /*6f10*/  BRA.U !UP0, `(.L_x_135) ;  /* 0x0000000108507547 */ /* 0x000fec000b800000 */
[----:B------:R-:W-:Y:S02]  /*6f20*/  VIADD R2, R99, UR41 ;  /* 0x0000002963027c36 */ /* 0x000fe40008000000 */
[----:B------:R-:W-:Y:S02]  /*6f30*/  VIADD R3, R105, UR42 ;  /* 0x0000002a69037c36 */ /* 0x000fe40008000000 */
[----:B------:R-:W-:Y:S01]  /*6f40*/  IMAD.U32 R4, RZ, RZ, UR42 ;  /* 0x0000002aff047e24 */ /* 0x000fe2000f8e00ff */
[----:B------:R-:W-:Y:S04]  /*6f50*/  ISETP.GE.AND P2, PT, R2, UR51, PT ;  /* 0x0000003302007c0c */ /* 0x000fe8000bf46270 */
[----:B------:R-:W-:Y:S11]  /*6f60*/  ISETP.GE.OR P2, PT, R3, UR50, P2 ;  /* 0x0000003203007c0c */ /* 0x000ff60009746670 */
[----:B------:R-:W-:Y:S02]  /*6f70*/  @!UPT UIADD3 URZ, UPT, UPT, URZ, URZ, URZ ;  /* 0x000000fffffff290 */ /* 0x000fe4000fffe0ff */
[----:B------:R-:W-:Y:S01]  /*6f80*/  @!P2 IADD3 R6, P0, PT, R105, UR42, RZ ;  /* 0x0000002a6906ac10 */ /* 0x000fe2000ff1e0ff */
[----:B------:R-:W1:Y:S01]  /*6f90*/  @!P2 LDC.64 R2, c[0x0][0x8d0] ;  /* 0x00023400ff02ab82 */ /* 0x000e620000000a00 */
[----:B------:R-:W-:Y:S02]  /*6fa0*/  VOTEU.ALL UP0, P2 ;  /* 0x0000000000ff7886 */ /* 0x000fe40001000000 */
[----:B------:R-:W-:Y:S03]  /*6fb0*/  @!P2 LEA.HI.X.SX32 R7, R4, RZ, 0x1, P0 ;  /* 0x000000ff0407a211 */ /* 0x000fe600000f0eff */
[----:B------:R-:W-:Y:S06]  /*6fc0*/  @!UP0 USHF.R.S32.HI UR4, URZ, 0x1f, UR36 ;  /* 0x0000001fff048899 */ /* 0x000fec0008011424 */
[C---:B-1----:R-:W-:Y:S02]  /*6fd0*/  @!P2 IMAD R4, R2.reuse, UR4, RZ ;  /* 0x000000040204ac24 */ /* 0x042fe4000f8e02ff */
[----:B------:R-:W-:Y:S04]  /*6fe0*/  @!P2 IMAD.WIDE.U32 R6, R2, UR36, R6 ;  /* 0x000000240206ac25 */ /* 0x000fe8000f8e0006 */
[----:B------:R-:W-:Y:S01]  /*6ff0*/  @!P2 IMAD R4, R3, UR36, R4 ;  /* 0x000000240304ac24 */ /* 0x000fe2000f8e0204 */
[----:B------:R-:W-:Y:S04]  /*7000*/  @!P2 IADD3 R2, P0, PT, R6, UR44, RZ ;  /* 0x0000002c0602ac10 */ /* 0x000fe8000ff1e0ff */
[--C-:B------:R-:W-:Y:S02]  /*7010*/  @!P2 IADD3.X R3, PT, PT, R7, UR45, R4.reuse, P0, !PT ;  /* 0x0000002d0703ac10 */ /* 0x100fe400087fe404 */
[----:B------:R-:W-:Y:S06]  /*7020*/  PRMT R4, RZ, 0x7610, R4 ;  /* 0x00007610ff047816 */ /* 0x000fec0000000004 */
[----:B------:R-:W2:Y:S02]  /*7030*/  @!P2 LDG.E.U8 R4, desc[UR46][R2.64] ;  /* 0x0000002e0204a981 */ /* 0x000ea4000c1e1100 */
[----:B--2---:R-:W-:Y:S05]  /*7040*/  F2FP.F16.E4M3.UNPACK_B R2, R4 ;  /* 0x00000004ff02723e */ /* 0x004fea00020006ff */
[----:B------:R-:W-:Y:S07]  /*7050*/  HADD2.F32 R2, -RZ, R2.H0_H0 ;  /* 0x20000002ff027230 */ /* 0x000fee0000004100 */
.L_x_135:
[----:B------:R-:W1:Y:S01]  /*7060*/  @P1 SYNCS.PHASECHK.TRANS64.TRYWAIT P0, [UR49+0x240], R0 ;  /* 0x00024000ff0015a7 */ /* 0x000e620008001131 */
[----:B------:R-:W-:Y:S01]  /*7070*/  LEA R108, R78, UR49, 0x3 ;  /* 0x000000314e6c7c11 */ /* 0x000fe2000f8e18ff */
[----:B------:R-:W-:Y:S01]  /*7080*/  BSSY B1, `(.L_x_136) ;  /* 0x000002c000017945 */ /* 0x000fe20003800000 */
[----:B------:R-:W-:Y:S01]  /*7090*/  SHF.L.U32 R4, R104, 0x1f, RZ ;  /* 0x0000001f68047819 */ /* 0x000fe200000006ff */
[----:B------:R-:W-:Y:S01]  /*70a0*/  IMAD R22, R78, 0x20, R79 ;  /* 0x000000204e167824 */ /* 0x000fe200078e024f */
[----:B------:R-:W-:Y:S02]  /*70b0*/  PLOP3.LUT P5, PT, PT, PT, PT, 0x8, 0x80 ;  /* 0x000000000080781c */ /* 0x000fe40003fae170 */
[----:B------:R-:W-:Y:S02]  /*70c0*/  CS2R R18, SRZ ;  /* 0x0000000000127805 */ /* 0x000fe4000001ff00 */
[----:B------:R-:W-:Y:S02]  /*70d0*/  CS2R R16, SRZ ;  /* 0x0000000000107805 */ /* 0x000fe4000001ff00 */
[----:B------:R-:W-:Y:S02]  /*70e0*/  CS2R R58, SRZ ;  /* 0x00000000003a7805 */ /* 0x000fe4000001ff00 */
[----:B------:R-:W-:Y:S01]  /*70f0*/  CS2R R56, SRZ ;  /* 0x0000000000387805 */ /* 0x000fe2000001ff00 */
[----:B------:R2:W4:Y:S01]  /*7100*/  SYNCS.PHASECHK.TRANS64.TRYWAIT P4, [R108+URZ+0x280], R4 ;  /* 0x000280046c0075a7 */ /* 0x00052200080811ff */
[----:B-1----:R-:W-:Y:S01]  /*7110*/  @P1 PLOP3.LUT P5, PT, P0, PT, PT, 0x8, 0x80 ;  /* 0x000000000080181c */ /* 0x002fe200007ae170 */
[----:B------:R-:W-:Y:S01]  /*7120*/  @!UPT UIADD3 URZ, UPT, UPT, URZ, URZ, URZ ;  /* 0x000000fffffff290 */ /* 0x000fe2000fffe0ff */
[----:B--2---:R-:W-:Y:S11]  /*7130*/  @!P1 BRA `(.L_x_137) ;  /* 0x0000000000809947 */ /* 0x004ff60003800000 */
[----:B------:R-:W-:Y:S01]  /*7140*/  ISETP.NE.U32.AND P0, PT, RZ, UR38, PT ;  /* 0x00000026ff007c0c */ /* 0x000fe2000bf05070 */
[----:B------:R-:W-:Y:S01]  /*7150*/  BSSY B0, `(.L_x_138) ;  /* 0x0000012000007945 */ /* 0x000fe20003800000 */
[----:B------:R-:W-:Y:S02]  /*7160*/  FSETP.NEU.AND P2, PT, R46, RZ, PT ;  /* 0x000000ff2e00720b */ /* 0x000fe40003f4d000 */
[----:B------:R-:W-:Y:S02]  /*7170*/  CS2R R58, SRZ ;  /* 0x00000000003a7805 */ /* 0x000fe4000001ff00 */
[----:B------:R-:W-:Y:S02]  /*7180*/  ISETP.NE.AND.EX P0, PT, RZ, UR39, PT, P0 ;  /* 0x00000027ff007c0c */ /* 0x000fe4000bf05300 */
[----:B------:R-:W-:Y:S02]  /*7190*/  CS2R R56, SRZ ;  /* 0x0000000000387805 */ /* 0x000fe4000001ff00 */
[----:B------:R-:W-:Y:S02]  /*71a0*/  LOP3.LUT P1, RZ, R92, 0xff, RZ, 0xc0, !PT ;  /* 0x000000ff5cff7812 */ /* 0x000fe4000782c0ff */
[----:B------:R-:W-:Y:S02]  /*71b0*/  CS2R R18, SRZ ;  /* 0x0000000000127805 */ /* 0x000fe4000001ff00 */
[----:B------:R-:W-:Y:S02]  /*71c0*/  SEL R0, RZ, 0xffffffff, P2 ;  /* 0xffffffffff007807 */ /* 0x000fe40001000000 */
[----:B------:R-:W-:Y:S02]  /*71d0*/  CS2R R16, SRZ ;  /* 0x0000000000107805 */ /* 0x000fe4000001ff00 */
[----:B------:R-:W-:Y:S04]  /*71e0*/  SEL R3, RZ, 0xffffffff, P0 ;  /* 0xffffffffff037807 */ /* 0x000fe80000000000 */
[----:B------:R-:W-:Y:S04]  /*71f0*/  @P3 SEL R0, R3, R0, !P1 ;  /* 0x0000000003003207 */ /* 0x000fe80004800000 */
[----:B------:R-:W-:Y:S04]  /*7200*/  LOP3.LUT R0, R0, 0x1, RZ, 0xc0, !PT ;  /* 0x0000000100007812 */ /* 0x000fe800078ec0ff */
[----:B------:R-:W-:Y:S01]  /*7210*/  ISETP.NE.U32.AND P0, PT, R0, 0x1, PT ;  /* 0x000000010000780c */ /* 0x000fe20003f05070 */
[----:B------:R-:W-:Y:S01]  /*7220*/  @!UPT UIADD3 URZ, UPT, UPT, URZ, URZ, URZ ;  /* 0x000000fffffff290 */ /* 0x000fe2000fffe0ff */
[----:B------:R-:W-:Y:S11]  /*7230*/  @!P5 BRA `(.L_x_139) ;  /* 0x00000000000cd947 */ /* 0x000ff60003800000 */
[----:B------:R-:W-:Y:S04]  /*7240*/  SHF.L.U32 R3, R102, 0x1f, RZ ;  /* 0x0000001f66037819 */ /* 0x000fe800000006ff */
[----:B------:R-:W1:Y:S02]  /*7250*/  SYNCS.PHASECHK.TRANS64.TRYWAIT P1, [UR49+0x240], R3 ;  /* 0x00024003ff0075a7 */ /* 0x000e640008021131 */
[----:B-1----:R-:W-:Y:S05]  /*7260*/  @!P1 BRA `(.L_x_140) ;  /* 0x0000002000909947 */ /* 0x002fea0003800000 */
.L_x_139:
[----:B------:R-:W-:Y:S05]  /*7270*/  BSYNC B0 ;  /* 0x0000000000007941 */ /* 0x000fea0003800000 */
.L_x_138:
[----:B------:R2:W1:Y:S01]  /*7280*/  @P0 LDS.128 R56, [R98+UR49+0x400] ;  /* 0x0004003162380984 */ /* 0x0004620008000c00 */
[----:B------:R-:W-:Y:S01]  /*7290*/  UIADD3 UR4, UPT, UPT, UR49, 0x248, URZ ;  /* 0x0000024831047890 */ /* 0x000fe2000fffe0ff */
[----:B------:R-:W-:Y:S02]  /*72a0*/  LOP3.LUT R102, R102, 0x1, RZ, 0x3c, !PT ;  /* 0x0000000166667812 */ /* 0x000fe400078e3cff */
[----:B------:R2:W1:Y:S01]  /*72b0*/  @P0 LDS.128 R16, [R97+0x10] ;  /* 0x0000100061100984 */ /* 0x0004620000000c00 */
[----:B------:R-:W-:Y:S01]  /*72c0*/  UPRMT UR4, UR37, 0x654, UR4 ;  /* 0x0000065425047896 */ /* 0x000fe20008000004 */
[----:B------:R-:W-:Y:S01]  /*72d0*/  @!PT LDS RZ, [RZ] ;  /* 0x00000000fffff984 */ /* 0x000fe20000000800 */
[----:B------:R-:W-:Y:S01]  /*72e0*/  @!PT LDS RZ, [RZ] ;  /* 0x00000000fffff984 */ /* 0x000fe20000000800 */
[----:B------:R-:W-:Y:S01]  /*72f0*/  @!PT LDS RZ, [RZ] ;  /* 0x00000000fffff984 */ /* 0x000fe20000000800 */
[----:B------:R-:W-:Y:S01]  /*7300*/  @!PT LDS RZ, [RZ] ;  /* 0x00000000fffff984 */ /* 0x000fe20000000800 */
[----:B------:R5:W-:Y:S06]  /*7310*/  MEMBAR.ALL.CTA ;  /* 0x0000000000007992 */ /* 0x000bec0000008000 */
[----:B-----5:R-:W5:Y:S02]  /*7320*/  FENCE.VIEW.ASYNC.S ;  /* 0x00000000000073c6 */ /* 0x020f640000000000 */
[----:B-----5:R-:W-:Y:S03]  /*7330*/  SYNCS.ARRIVE.TRANS64.RED.A1T0 RZ, [UR4], RZ ;  /* 0x000000ffffff79a7 */ /* 0x020fe60008100404 */
.L_x_137:
[----:B------:R-:W-:Y:S05]  /*7340*/  BSYNC B1 ;  /* 0x0000000000017941 */ /* 0x000fea0003800000 */
.L_x_136:
[----:B-1----:R-:W-:Y:S04]  /*7350*/  SHF.R.U32.HI R0, RZ, 0x15, R22 ;  /* 0x00000015ff007819 */ /* 0x002fe80000011616 */
[----:B------:R-:W-:Y:S01]  /*7360*/  LOP3.LUT P0, RZ, R0, 0x3, R100, 0x48, !PT ;  /* 0x0000000300ff7812 */ /* 0x000fe20007804864 */
[----:B------:R-:W-:Y:S01]  /*7370*/  @!UPT UIADD3 URZ, UPT, UPT, URZ, URZ, URZ ;  /* 0x000000fffffff290 */ /* 0x000fe2000fffe0ff */
[----:B----4-:R-:W-:Y:S11]  /*7380*/  @P4 BRA `(.L_x_141) ;  /* 0x0000000000084947 */ /* 0x010ff60003800000 */
[----:B------:R-:W1:Y:S02]  /*7390*/  SYNCS.PHASECHK.TRANS64.TRYWAIT P1, [R108+URZ+0x280], R4 ;  /* 0x000280046c0075a7 */ /* 0x000e6400080211ff */
[----:B-1----:R-:W-:Y:S05]  /*73a0*/  @!P1 BRA `(.L_x_142) ;  /* 0x0000002000589947 */ /* 0x002fea0003800000 */
.L_x_141:
[----:B------:R-:W-:Y:S05]  /*73b0*/  @!P0 BRA `(.L_x_143) ;  /* 0x0000000000408947 */ /* 0x000fea0003800000 */
[----:B------:R-:W4:Y:S01]  /*73c0*/  LDCU.64 UR8, c[0x4][0x70] ;  /* 0x01000e00ff0877ac */ /* 0x000f220008000a00 */
[----:B------:R-:W-:Y:S01]  /*73d0*/  MOV R15, 0x0 ;  /* 0x00000000000f7802 */ /* 0x000fe20000000f00 */
[----:B------:R-:W-:Y:S02]  /*73e0*/  HFMA2 R12, -RZ, RZ, 0, 5.9604644775390625e-08 ;  /* 0x00000001ff0c7431 */ /* 0x000fe400000001ff */
[----:B------:R-:W-:Y:S02]  /*73f0*/  IMAD.MOV.U32 R8, RZ, RZ, 0x192 ;  /* 0x00000192ff087424 */ /* 0x000fe400078e00ff */
[----:B------:R-:W-:Y:S01]  /*7400*/  IMAD.MOV.U32 R13, RZ, RZ, RZ ;  /* 0x000000ffff0d7224 */ /* 0x000fe200078e00ff */
[----:B------:R-:W5:Y:S01]  /*7410*/  LDCU.64 UR6, c[0x4][0x78] ;  /* 0x01000f00ff0677ac */ /* 0x000f620008000a00 */
[----:B------:R-:W2:Y:S01]  /*7420*/  LDC.64 R14, c[0x4][R15] ;  /* 0x010000000f0e7b82 */ /* 0x000ea20000000a00 */
[----:B------:R-:W3:Y:S01]  /*7430*/  LDCU.64 UR4, c[0x4][0x10] ;  /* 0x01000200ff0477ac */ /* 0x000ee20008000a00 */
[----:B----4-:R-:W-:Y:S01]  /*7440*/  MOV R5, UR9 ;  /* 0x0000000900057c02 */ /* 0x010fe20008000f00 */
[----:B-1----:R-:W-:Y:S01]  /*7450*/  IMAD.U32 R4, RZ, RZ, UR8 ;  /* 0x00000008ff047e24 */ /* 0x002fe2000f8e00ff */
[----:B-----5:R-:W-:Y:S01]  /*7460*/  MOV R7, UR7 ;  /* 0x0000000700077c02 */ /* 0x020fe20008000f00 */
[----:B------:R-:W-:Y:S01]  /*7470*/  IMAD.U32 R6, RZ, RZ, UR6 ;  /* 0x00000006ff067e24 */ /* 0x000fe2000f8e00ff */
[----:B---3--:R-:W-:Y:S01]  /*7480*/  MOV R11, UR5 ;  /* 0x00000005000b7c02 */ /* 0x008fe20008000f00 */
[----:B------:R-:W-:Y:S02]  /*7490*/  IMAD.U32 R10, RZ, RZ, UR4 ;  /* 0x00000004ff0a7e24 */ /* 0x000fe4000f8e00ff */
[----:B------:R-:W-:Y:S07]  /*74a0*/  LEPC R20, `(.L_x_143) ;  /* 0x000000001014794e */ /* 0x000fee0000000000 */
[----:B--2---:R-:W-:Y:S05]  /*74b0*/  CALL.ABS.NOINC R14 ;  /* 0x000000000e007343 */ /* 0x004fea0003c00000 */
.L_x_143:
[----:B------:R-:W-:Y:S01]  /*74c0*/  LOP3.LUT P0, RZ, R96, 0x60, RZ, 0xc0, !PT ;  /* 0x0000006060ff7812 */ /* 0x000fe2000780c0ff */
[----:B------:R-:W-:Y:S05]  /*74d0*/  WARPSYNC.ALL ;  /* 0x0000000000007948 */ /* 0x000fea0003800000 */
[----:B------:R-:W-:Y:S01]  /*74e0*/  R2UR UR4, R22 ;  /* 0x00000000160472ca */ /* 0x000fe200000e0000 */
[----:B------:R-:W-:Y:S01]  /*74f0*/  BSSY.RECONVERGENT B0, `(.L_x_144) ;  /* 0x000009b000007945 */ /* 0x000fe20003800200 */
[-C--:B------:R-:W-:Y:S02]  /*7500*/  F2FP.F16.E4M3.UNPACK_B R6, R56.reuse ;  /* 0x00000038ff06723e */ /* 0x080fe400020006ff */
[----:B------:R-:W-:Y:S02]  /*7510*/  F2FP.F16.E4M3.UNPACK_B R5, R56.H1 ;  /* 0x00000038ff05723e */ /* 0x000fe400030006ff */
[----:B-1----:R-:W-:Y:S01]  /*7520*/  F2FP.F16.E4M3.UNPACK_B R4, R57 ;  /* 0x00000039ff04723e */ /* 0x002fe200020006ff */
[--C-:B------:R-:W-:Y:S01]  /*7530*/  HADD2.F32 R47, -RZ, R6.reuse.H0_H0 ;  /* 0x20000006ff2f7230 */ /* 0x100fe20000004100 */
[-C--:B------:R-:W-:Y:S01]  /*7540*/  F2FP.F16.E4M3.UNPACK_B R64, R16.reuse ;  /* 0x00000010ff40723e */ /* 0x080fe200020006ff */
[----:B------:R-:W-:Y:S01]  /*7550*/  HADD2.F32 R48, -RZ, R6.H1_H1 ;  /* 0x30000006ff307230 */ /* 0x000fe20000004100 */
[----:B------:R-:W-:Y:S01]  /*7560*/  F2FP.F16.E4M3.UNPACK_B R66, R16.H1 ;  /* 0x00000010ff42723e */ /* 0x000fe200030006ff */
        /* <DEDUP_REMOVED lines=13> */
[----:B------:R-:W1:Y:S01]  /*7640*/  LDTM.x32 R4, tmem[UR4] ;  /* 0x00000004000479ee */ /* 0x000e6200082c0000 */
[----:B------:R-:W-:Y:S01]  /*7650*/  NOP ;  /* 0x0000000000007918 */ /* 0x000fe20000000000 */
[----:B------:R-:W-:Y:S01]  /*7660*/  IADD3 R108, PT, PT, R108, 0x2a0, RZ ;  /* 0x000002a06c6c7810 */ /* 0x000fe20007ffe0ff */
[--C-:B------:R-:W-:Y:S01]  /*7670*/  HADD2.F32 R75, -RZ, R0.reuse.H0_H0 ;  /* 0x20000000ff4b7230 */ /* 0x100fe20000004100 */
[-C--:B------:R-:W-:Y:S01]  /*7680*/  F2FP.F16.E4M3.UNPACK_B R56, R58.reuse ;  /* 0x0000003aff38723e */ /* 0x080fe200020006ff */
[----:B------:R-:W-:Y:S01]  /*7690*/  HADD2.F32 R76, -RZ, R0.H1_H1 ;  /* 0x30000000ff4c7230 */ /* 0x000fe20000004100 */
[----:B------:R-:W-:Y:S01]  /*76a0*/  LOP3.LUT R108, R108, 0xfefffff8, RZ, 0xc0, !PT ;  /* 0xfefffff86c6c7812 */ /* 0x000fe200078ec0ff */
[----:B------:R-:W-:Y:S01]  /*76b0*/  HADD2.F32 R67, -RZ, R68.H0_H0 ;  /* 0x20000044ff437230 */ /* 0x000fe20000004100 */
[-C--:B------:R-:W-:Y:S01]  /*76c0*/  F2FP.F16.E4M3.UNPACK_B R60, R59.reuse ;  /* 0x0000003bff3c723e */ /* 0x080fe200020006ff */
[--C-:B------:R-:W-:Y:S01]  /*76d0*/  HADD2.F32 R55, -RZ, R56.reuse.H0_H0 ;  /* 0x20000038ff377230 */ /* 0x100fe20000004100 */
[----:B-1----:R1:W-:Y:S01]  /*76e0*/  SYNCS.ARRIVE.TRANS64.RED.A1T0 RZ, [R108+URZ], RZ ;  /* 0x000000ff6cff79a7 */ /* 0x0023e200081004ff */
[----:B------:R-:W-:Y:S01]  /*76f0*/  HADD2.F32 R56, -RZ, R56.H1_H1 ;  /* 0x30000038ff387230 */ /* 0x000fe20000004100 */
[----:B------:R-:W-:Y:S01]  /*7700*/  F2FP.F16.E4M3.UNPACK_B R62, R59.H1 ;  /* 0x0000003bff3e723e */ /* 0x000fe200030006ff */
[--C-:B------:R-:W-:Y:S01]  /*7710*/  HADD2.F32 R59, -RZ, R60.reuse.H0_H0 ;  /* 0x2000003cff3b7230 */ /* 0x100fe20000004100 */
[----:B------:R-:W-:Y:S01]  /*7720*/  F2FP.F16.E4M3.UNPACK_B R57, R57.H1 ;  /* 0x00000039ff39723e */ /* 0x000fe200030006ff */
[----:B------:R-:W-:Y:S01]  /*7730*/  HADD2.F32 R60, -RZ, R60.H1_H1 ;  /* 0x3000003cff3c7230 */ /* 0x000fe20000004100 */
[----:B------:R-:W-:Y:S01]  /*7740*/  F2FP.F16.E4M3.UNPACK_B R58, R58.H1 ;  /* 0x0000003aff3a723e */ /* 0x000fe200030006ff */
[----:B------:R-:W-:Y:S01]  /*7750*/  HADD2.F32 R68, -RZ, R68.H1_H1 ;  /* 0x30000044ff447230 */ /* 0x000fe20000004100 */
[----:B------:R-:W-:Y:S01]  /*7760*/  IADD3 R78, PT, PT, R78, 0x1, RZ ;  /* 0x000000014e4e7810 */ /* 0x000fe20007ffe0ff */
[--C-:B------:R-:W-:Y:S02]  /*7770*/  HADD2.F32 R71, -RZ, R72.reuse.H0_H0 ;  /* 0x20000048ff477230 */ /* 0x100fe40000004100 */
[----:B------:R-:W-:Y:S02]  /*7780*/  HADD2.F32 R72, -RZ, R72.H1_H1 ;  /* 0x30000048ff487230 */ /* 0x000fe40000004100 */
[----:B------:R-:W-:Y:S02]  /*7790*/  HADD2.F32 R74, -RZ, R3.H1_H1 ;  /* 0x30000003ff4a7230 */ /* 0x000fe40000004100 */
[C-C-:B---3--:R-:W-:Y:S01]  /*77a0*/  FFMA R4, R45.reuse, R4, R2.reuse ;  /* 0x000000042d047223 */ /* 0x148fe20000000002 */
[C-C-:B------:R-:W-:Y:S01]  /*77b0*/  FFMA R5, R45.reuse, R5, R2.reuse ;  /* 0x000000052d057223 */ /* 0x140fe20000000002 */
        /* <DEDUP_REMOVED lines=29> */
[----:B------:R-:W-:Y:S01]  /*7990*/  FFMA R2, R45, R35, R2 ;  /* 0x000000232d027223 */ /* 0x000fe20000000002 */
[C---:B------:R-:W-:Y:S01]  /*79a0*/  FFMA R4, R46.reuse, R47, R4 ;  /* 0x0000002f2e047223 */ /* 0x040fe20000000004 */
[C---:B------:R-:W-:Y:S01]  /*79b0*/  FFMA R5, R46.reuse, R48, R5 ;  /* 0x000000302e057223 */ /* 0x040fe20000000005 */
[--C-:B------:R-:W-:Y:S02]  /*79c0*/  HADD2.F32 R53, -RZ, R57.reuse.H0_H0 ;  /* 0x20000039ff357230 */ /* 0x100fe40000004100 */
[C---:B------:R-:W-:Y:S01]  /*79d0*/  FFMA R6, R46.reuse, R49, R6 ;  /* 0x000000312e067223 */ /* 0x040fe20000000006 */
[----:B------:R-:W-:Y:S02]  /*79e0*/  HADD2.F32 R54, -RZ, R57.H1_H1 ;  /* 0x30000039ff367230 */ /* 0x000fe40000004100 */
[C---:B------:R-:W-:Y:S01]  /*79f0*/  FFMA R7, R46.reuse, R50, R7 ;  /* 0x000000322e077223 */ /* 0x040fe20000000007 */
[C---:B------:R-:W-:Y:S01]  /*7a00*/  FFMA R8, R46.reuse, R51, R8 ;  /* 0x000000332e087223 */ /* 0x040fe20000000008 */
[C---:B------:R-:W-:Y:S01]  /*7a10*/  FFMA R9, R46.reuse, R52, R9 ;  /* 0x000000342e097223 */ /* 0x040fe20000000009 */
[--C-:B------:R-:W-:Y:S02]  /*7a20*/  HADD2.F32 R57, -RZ, R58.reuse.H0_H0 ;  /* 0x2000003aff397230 */ /* 0x100fe40000004100 */
[C---:B------:R-:W-:Y:S01]  /*7a30*/  FFMA R10, R46.reuse, R53, R10 ;  /* 0x000000352e0a7223 */ /* 0x040fe2000000000a */
[----:B------:R-:W-:Y:S01]  /*7a40*/  F2FP.SATFINITE.E4M3.F32.PACK_AB_MERGE_C R6, R7, R6, RZ ;  /* 0x000000060706723e */ /* 0x000fe200048070ff */
[----:B------:R-:W-:Y:S02]  /*7a50*/  HADD2.F32 R58, -RZ, R58.H1_H1 ;  /* 0x3000003aff3a7230 */ /* 0x000fe40000004100 */
[C---:B------:R-:W-:Y:S01]  /*7a60*/  FFMA R11, R46.reuse, R54, R11 ;  /* 0x000000362e0b7223 */ /* 0x040fe2000000000b */
[C---:B------:R-:W-:Y:S01]  /*7a70*/  FFMA R12, R46.reuse, R55, R12 ;  /* 0x000000372e0c7223 */ /* 0x040fe2000000000c */
[----:B------:R-:W-:Y:S01]  /*7a80*/  F2FP.SATFINITE.E4M3.F32.PACK_AB_MERGE_C R4, R5, R4, R6 ;  /* 0x000000040504723e */ /* 0x000fe20004807006 */
        /* <DEDUP_REMOVED lines=19> */
[C---:B------:R-:W-:Y:S01]  /*7bc0*/  FFMA R26, R46.reuse, R69, R26 ;  /* 0x000000452e1a7223 */ /* 0x040fe2000000001a */
[C---:B------:R-:W-:Y:S01]  /*7bd0*/  FFMA R27, R46.reuse, R70, R27 ;  /* 0x000000462e1b7223 */ /* 0x040fe2000000001b */
[C---:B------:R-:W-:Y:S01]  /*7be0*/  FFMA R24, R46.reuse, R71, R24 ;  /* 0x000000472e187223 */ /* 0x040fe20000000018 */
[C---:B------:R-:W-:Y:S01]  /*7bf0*/  FFMA R25, R46.reuse, R72, R25 ;  /* 0x000000482e197223 */ /* 0x040fe20000000019 */
[--C-:B------:R-:W-:Y:S02]  /*7c00*/  HADD2.F32 R32, -RZ, R77.reuse.H0_H0 ;  /* 0x2000004dff207230 */ /* 0x100fe40000004100 */
[C---:B------:R-:W-:Y:S01]  /*7c10*/  FFMA R30, R46.reuse, R73, R30 ;  /* 0x000000492e1e7223 */ /* 0x040fe2000000001e */
[----:B------:R-:W-:Y:S02]  /*7c20*/  HADD2.F32 R33, -RZ, R77.H1_H1 ;  /* 0x3000004dff217230 */ /* 0x000fe40000004100 */
[C---:B------:R-:W-:Y:S01]  /*7c30*/  FFMA R31, R46.reuse, R74, R31 ;  /* 0x0000004a2e1f7223 */ /* 0x040fe2000000001f */
[----:B------:R-:W-:Y:S01]  /*7c40*/  F2FP.SATFINITE.E4M3.F32.PACK_AB_MERGE_C R10, R11, R10, RZ ;  /* 0x0000000a0b0a723e */ /* 0x000fe200048070ff */
[C---:B------:R-:W-:Y:S01]  /*7c50*/  FFMA R28, R46.reuse, R75, R28 ;  /* 0x0000004b2e1c7223 */ /* 0x040fe2000000001c */
[----:B------:R-:W-:Y:S01]  /*7c60*/  F2FP.SATFINITE.E4M3.F32.PACK_AB_MERGE_C R14, R15, R14, RZ ;  /* 0x0000000e0f0e723e */ /* 0x000fe200048070ff */
[C---:B------:R-:W-:Y:S01]  /*7c70*/  FFMA R29, R46.reuse, R76, R29 ;  /* 0x0000004c2e1d7223 */ /* 0x040fe2000000001d */
[----:B------:R-:W-:Y:S01]  /*7c80*/  F2FP.SATFINITE.E4M3.F32.PACK_AB_MERGE_C R7, R19, R18, RZ ;  /* 0x000000121307723e */ /* 0x000fe200048070ff */
[C---:B------:R-:W-:Y:S01]  /*7c90*/  FFMA R34, R46.reuse, R32, R34 ;  /* 0x000000202e227223 */ /* 0x040fe20000000022 */
[----:B------:R-:W-:Y:S01]  /*7ca0*/  F2FP.SATFINITE.E4M3.F32.PACK_AB_MERGE_C R22, R23, R22, RZ ;  /* 0x000000161716723e */ /* 0x000fe200048070ff */
[----:B------:R-:W-:Y:S01]  /*7cb0*/  FFMA R2, R46, R33, R2 ;  /* 0x000000212e027223 */ /* 0x000fe20000000002 */
[----:B------:R-:W-:Y:S02]  /*7cc0*/  F2FP.SATFINITE.E4M3.F32.PACK_AB_MERGE_C R5, R9, R8, R10 ;  /* 0x000000080905723e */ /* 0x000fe4000480700a */
[----:B------:R-:W-:Y:S02]  /*7cd0*/  F2FP.SATFINITE.E4M3.F32.PACK_AB_MERGE_C R6, R13, R12, R14 ;  /* 0x0000000c0d06723e */ /* 0x000fe4000480700e */
[----:B------:R-:W-:Y:S02]  /*7ce0*/  F2FP.SATFINITE.E4M3.F32.PACK_AB_MERGE_C R7, R17, R16, R7 ;  /* 0x000000101107723e */ /* 0x000fe40004807007 */
[----:B------:R-:W-:Y:S02]  /*7cf0*/  F2FP.SATFINITE.E4M3.F32.PACK_AB_MERGE_C R20, R21, R20, R22 ;  /* 0x000000141514723e */ /* 0x000fe40004807016 */
[----:B------:R-:W-:Y:S01]  /*7d00*/  F2FP.SATFINITE.E4M3.F32.PACK_AB_MERGE_C R21, R27, R26, RZ ;  /* 0x0000001a1b15723e */ /* 0x000fe200048070ff */
[----:B------:R1:W-:Y:S01]  /*7d10*/  STS.128 [R98+UR49+0x1400], R4 ;  /* 0x0014000462007988 */ /* 0x0003e20008000c31 */
[----:B------:R-:W-:Y:S02]  /*7d20*/  F2FP.SATFINITE.E4M3.F32.PACK_AB_MERGE_C R22, R31, R30, RZ ;  /* 0x0000001e1f16723e */ /* 0x000fe400048070ff */
[----:B------:R-:W-:Y:S02]  /*7d30*/  F2FP.SATFINITE.E4M3.F32.PACK_AB_MERGE_C R2, R2, R34, RZ ;  /* 0x000000220202723e */ /* 0x000fe400048070ff */
[----:B------:R-:W-:Y:S02]  /*7d40*/  F2FP.SATFINITE.E4M3.F32.PACK_AB_MERGE_C R21, R3, R0, R21 ;  /* 0x000000000315723e */ /* 0x000fe40004807015 */
[----:B------:R-:W-:Y:S02]  /*7d50*/  F2FP.SATFINITE.E4M3.F32.PACK_AB_MERGE_C R22, R25, R24, R22 ;  /* 0x000000181916723e */ /* 0x000fe40004807016 */
[----:B------:R-:W-:Y:S05]  /*7d60*/  F2FP.SATFINITE.E4M3.F32.PACK_AB_MERGE_C R23, R29, R28, R2 ;  /* 0x0000001c1d17723e */ /* 0x000fea0004807002 */
[----:B------:R1:W-:Y:S01]  /*7d70*/  STS.128 [R97+0x1010], R20 ;  /* 0x0010101461007388 */ /* 0x0003e20000000c00 */
[----:B------:R-:W-:Y:S01]  /*7d80*/  @!PT LDS RZ, [RZ] ;  /* 0x00000000fffff984 */ /* 0x000fe20000000800 */
[----:B------:R-:W-:Y:S01]  /*7d90*/  @!PT LDS RZ, [RZ] ;  /* 0x00000000fffff984 */ /* 0x000fe20000000800 */
[----:B------:R-:W-:Y:S01]  /*7da0*/  @!PT LDS RZ, [RZ] ;  /* 0x00000000fffff984 */ /* 0x000fe20000000800 */
[----:B------:R-:W-:Y:S01]  /*7db0*/  @!PT LDS RZ, [RZ] ;  /* 0x00000000fffff984 */ /* 0x000fe20000000800 */
[----:B------:R3:W-:Y:S07]  /*7dc0*/  MEMBAR.ALL.CTA ;  /* 0x0000000000007992 */ /* 0x0007ee0000008000 */
[----:B---3--:R-:W3:Y:S02]  /*7dd0*/  FENCE.VIEW.ASYNC.S ;  /* 0x00000000000073c6 */ /* 0x008ee40000000000 */
[----:B---3--:R-:W-:Y:S06]  /*7de0*/  BAR.SYNC.DEFER_BLOCKING 0x1, 0x80 ;  /* 0x0042000000007b1d */ /* 0x008fec0000010000 */
[----:B------:R-:W-:Y:S05]  /*7df0*/  @P0 BRA `(.L_x_145) ;  /* 0x0000000000280947 */ /* 0x000fea0003800000 */
[----:B------:R-:W-:Y:S02]  /*7e00*/  UIADD3 UR4, UPT, UPT, UR49, 0x1400, URZ ;  /* 0x0000140031047890 */ /* 0x000fe4000fffe0ff */
[----:B------:R-:W-:Y:S01]  /*7e10*/  UIADD3 UR6, UP0, UPT, UR54, 0x680, URZ ;  /* 0x0000068036067890 */ /* 0x000fe2000ff1e0ff */
[----:B------:R-:W-:Y:S03]  /*7e20*/  UMOV UR43, UR36 ;  /* 0x00000024002b7c82 */ /* 0x000fe60008000000 */
[----:B------:R-:W-:Y:S01]  /*7e30*/  MOV R106, UR4 ;  /* 0x00000004006a7c02 */ /* 0x000fe20008000f00 */
[----:B------:R-:W-:Y:S03]  /*7e40*/  UIADD3.X UR7, UPT, UPT, URZ, UR55, URZ, UP0, !UPT ;  /* 0x00000037ff077290 */ /* 0x000fe600087fe4ff */
[----:B------:R-:W-:Y:S11]  /*7e50*/  R2UR UR40, R106 ;  /* 0x000000006a2872ca */ /* 0x000ff600000e0000 */
[----:B------:R-:W-:Y:S02]  /*7e60*/  @!UPT UIADD3 URZ, UPT, UPT, URZ, URZ, URZ ;  /* 0x000000fffffff290 */ /* 0x000fe4000fffe0ff */
[----:B------:R3:W-:Y:S01]  /*7e70*/  UTMASTG.3D [UR40], [UR6] ;  /* 0x00000028060073b5 */ /* 0x0007e20008010000 */
[----:B------:R0:W-:Y:S01]  /*7e80*/  UTMACMDFLUSH ;  /* 0x00000000000079b7 */ /* 0x0001e20000000000 */
[----:B---3--:R-:W-:Y:S04]  /*7e90*/  DEPBAR.LE SB0, 0x0 ;  /* 0x000080000000791a */ /* 0x008fe80000000000 */
.L_x_145:
[----:B------:R-:W-:Y:S05]  /*7ea0*/  BSYNC.RECONVERGENT B0 ;  /* 0x0000000000007941 */ /* 0x000fea0003800200 */
.L_x_144:
[----:B------:R-:W-:Y:S01]  /*7eb0*/  BAR.SYNC.DEFER_BLOCKING 0x1, 0x80 ;  /* 0x0042000000007b1d */ /* 0x000fe20000010000 */
[----:B------:R-:W-:Y:S01]  /*7ec0*/  ISETP.NE.AND P2, PT, R107, RZ, PT ;  /* 0x000000ff6b00720c */ /* 0x000fe20003f45270 */
[----:B------:R-:W-:Y:S01]  /*7ed0*/  IMAD.IADD R15, R43, 0x1, R90 ;  /* 0x000000012b0f7824 */ /* 0x000fe200078e025a */
[----:B------:R-:W-:Y:S01]  /*7ee0*/  ISETP.NE.AND P0, PT, R109, 0x2, PT ;  /* 0x000000026d00780c */ /* 0x000fe20003f05270 */
[----:B------:R-:W-:Y:S01]  /*7ef0*/  IMAD.IADD R14, R44, 0x1, R91 ;  /* 0x000000012c0e7824 */ /* 0x000fe200078e025b */
[----:B------:R-:W-:Y:S02]  /*7f00*/  ISETP.NE.AND P1, PT, R78, 0x4, PT ;  /* 0x000000044e00780c */ /* 0x000fe40003f25270 */
[----:B------:R-:W-:Y:S02]  /*7f10*/  SEL R2, RZ, 0x1, P0 ;  /* 0x00000001ff027807 */ /* 0x000fe40000000000 */
[----:B------:R-:W-:Y:S02]  /*7f20*/  SEL R0, RZ, 0x1, P1 ;  /* 0x00000001ff007807 */ /* 0x000fe40000800000 */
[----:B------:R-:W-:Y:S02]  /*7f30*/  LOP3.LUT R103, R103, R2, RZ, 0x3c, !PT ;  /* 0x0000000267677212 */ /* 0x000fe400078e3cff */
[----:B------:R-:W-:Y:S02]  /*7f40*/  LOP3.LUT R104, R104, R0, RZ, 0x3c, !PT ;  /* 0x0000000068687212 */ /* 0x000fe400078e3cff */
[----:B------:R-:W-:Y:S02]  /*7f50*/  @P2 R2UR UR36, R101 ;  /* 0x00000000652422ca */ /* 0x000fe400000e0000 */
[----:B------:R-:W-:Y:S02]  /*7f60*/  SEL R109, R109, RZ, P0 ;  /* 0x000000ff6d6d7207 */ /* 0x000fe40000000000 */
[----:B------:R-:W-:Y:S01]  /*7f70*/  SEL R78, R78, RZ, P1 ;  /* 0x000000ff4e4e7207 */ /* 0x000fe20000800000 */
[----:B------:R-:W-:Y:S10]  /*7f80*/  @P2 BRA `(.L_x_146) ;  /* 0xffffffe400382947 */ /* 0x000ff4000383ffff */
[----:B------:R-:W-:Y:S05]  /*7f90*/  EXIT ;  /* 0x000000000000794d */ /* 0x000fea0003800000 */
.L_x_25:
[----:B--2---:R2:W4:Y:S02]  /*7fa0*/  SYNCS.PHASECHK.TRANS64.TRYWAIT P0, [R2+URZ+0x2d0], R3 ;  /* 0x0002d003020075a7 */ /* 0x00452400080011ff */
[----:B----4-:R-:W-:Y:S05]  /*7fb0*/  @!P0 NANOSLEEP.SYNCS 0x989680 ;  /* 0x009896800000895d */ /* 0x010fea0003900000 */
[----:B------:R-:W4:Y:S02]  /*7fc0*/  @!P0 SYNCS.PHASECHK.TRANS64 P0, [R2+URZ+0x2d0], R3 ;  /* 0x0002d003020085a7 */ /* 0x000f2400080010ff */
[----:B----4-:R-:W-:Y:S05]  /*7fd0*/  @!P0 BRA `(.L_x_25) ;  /* 0xfffffffc00f08947 */ /* 0x010fea000383ffff */
[----:B------:R-:W-:Y:S05]  /*7fe0*/  BRA `(.L_x_147) ;  /* 0xffffff9800fc7947 */ /* 0x000fea000383ffff */
.L_x_28:
[----:B------:R-:W-:-:S07]  /*7ff0*/  MOV R2, UR33 ;  /* 0x0000002100027c02 */ /* 0x000fce0008000f00 */
.L_x_148:
[----:B-1----:R1:W2:Y:S02]  /*8000*/  SYNCS.PHASECHK.TRANS64.TRYWAIT P0, [R2+URZ+0x120], R4 ;  /* 0x00012004020075a7 */ /* 0x0022a400080011ff */
[----:B--2---:R-:W-:Y:S05]  /*8010*/  @!P0 NANOSLEEP.SYNCS 0x989680 ;  /* 0x009896800000895d */ /* 0x004fea0003900000 */
[----:B------:R-:W2:Y:S02]  /*8020*/  @!P0 SYNCS.PHASECHK.TRANS64 P0, [R2+URZ+0x120], R4 ;  /* 0x00012004020085a7 */ /* 0x000ea400080010ff */
[----:B--2---:R-:W-:Y:S05]  /*8030*/  @!P0 BRA `(.L_x_148) ;  /* 0xfffffffc00f08947 */ /* 0x004fea000383ffff */
[----:B------:R-:W-:Y:S05]  /*8040*/  BRA `(.L_x_27) ;  /* 0xffffff9c00647947 */ /* 0x000fea000383ffff */
.L_x_35:
[----:B-1----:R-:W-:-:S07]  /*8050*/  MOV R2, UR17 ;  /* 0x0000001100027c02 */ /* 0x002fce0008000f00 */
.L_x_149:
[----:B-1----:R1:W2:Y:S02]  /*8060*/  SYNCS.PHASECHK.TRANS64.TRYWAIT P0, [R2+URZ+0x120], R4 ;  /* 0x00012004020075a7 */ /* 0x0022a400080011ff */
[----:B--2---:R-:W-:Y:S05]  /*8070*/  @!P0 NANOSLEEP.SYNCS 0x989680 ;  /* 0x009896800000895d */ /* 0x004fea0003900000 */
[----:B------:R-:W2:Y:S02]  /*8080*/  @!P0 SYNCS.PHASECHK.TRANS64 P0, [R2+URZ+0x120], R4 ;  /* 0x00012004020085a7 */ /* 0x000ea400080010ff */
[----:B--2---:R-:W-:Y:S05]  /*8090*/  @!P0 BRA `(.L_x_149) ;  /* 0xfffffffc00f08947 */ /* 0x004fea000383ffff */
[----:B------:R-:W-:Y:S05]  /*80a0*/  BRA `(.L_x_34) ;  /* 0xffffffa000207947 */ /* 0x000fea000383ffff */
.L_x_40:
[----:B-1----:R1:W2:Y:S02]  /*80b0*/  SYNCS.PHASECHK.TRANS64.TRYWAIT P0, [R2+URZ+0x260], R3 ;  /* 0x00026003020075a7 */ /* 0x0022a400080011ff */
[----:B--2---:R-:W-:Y:S05]  /*80c0*/  @!P0 NANOSLEEP.SYNCS 0x989680 ;  /* 0x009896800000895d */ /* 0x004fea0003900000 */
[----:B------:R-:W2:Y:S02]  /*80d0*/  @!P0 SYNCS.PHASECHK.TRANS64 P0, [R2+URZ+0x260], R3 ;  /* 0x00026003020085a7 */ /* 0x000ea400080010ff */
[----:B--2---:R-:W-:Y:S05]  /*80e0*/  @!P0 BRA `(.L_x_40) ;  /* 0xfffffffc00f08947 */ /* 0x004fea000383ffff */
[----:B------:R-:W-:Y:S05]  /*80f0*/  BRA `(.L_x_150) ;  /* 0xffffffa000c47947 */ /* 0x000fea000383ffff */
.L_x_44:
[----:B---3--:R-:W-:-:S07]  /*8100*/  MOV R0, UR5 ;  /* 0x0000000500007c02 */ /* 0x008fce0008000f00 */
.L_x_151:
[----:B-1----:R1:W2:Y:S02]  /*8110*/  SYNCS.PHASECHK.TRANS64.TRYWAIT P0, [R0+URZ], R2 ;  /* 0x00000002000075a7 */ /* 0x0022a400080011ff */
[----:B--2---:R-:W-:Y:S05]  /*8120*/  @!P0 NANOSLEEP.SYNCS 0x989680 ;  /* 0x009896800000895d */ /* 0x004fea0003900000 */
[----:B------:R-:W2:Y:S02]  /*8130*/  @!P0 SYNCS.PHASECHK.TRANS64 P0, [R0+URZ], R2 ;  /* 0x00000002000085a7 */ /* 0x000ea400080010ff */
[----:B--2---:R-:W-:Y:S05]  /*8140*/  @!P0 BRA `(.L_x_151) ;  /* 0xfffffffc00f08947 */ /* 0x004fea000383ffff */
[----:B------:R-:W-:Y:S05]  /*8150*/  BRA `(.L_x_152) ;  /* 0xffffffa800347947 */ /* 0x000fea000383ffff */
.L_x_45:
[----:B---3--:R-:W-:-:S07]  /*8160*/  MOV R0, UR5 ;  /* 0x0000000500007c02 */ /* 0x008fce0008000f00 */
.L_x_153:
[----:B-1----:R1:W2:Y:S02]  /*8170*/  SYNCS.PHASECHK.TRANS64.TRYWAIT P0, [R0+URZ], R3 ;  /* 0x00000003000075a7 */ /* 0x0022a400080011ff */
[----:B--2---:R-:W-:Y:S05]  /*8180*/  @!P0 NANOSLEEP.SYNCS 0x989680 ;  /* 0x009896800000895d */ /* 0x004fea0003900000 */
[----:B------:R-:W2:Y:S02]  /*8190*/  @!P0 SYNCS.PHASECHK.TRANS64 P0, [R0+URZ], R3 ;  /* 0x00000003000085a7 */ /* 0x000ea400080010ff */
[----:B--2---:R-:W-:Y:S05]  /*81a0*/  @!P0 BRA `(.L_x_153) ;  /* 0xfffffffc00f08947 */ /* 0x004fea000383ffff */
[----:B------:R-:W-:Y:S05]  /*81b0*/  BRA `(.L_x_154) ;  /* 0xffffffa800407947 */ /* 0x000fea000383ffff */
.L_x_46:
[----:B---3--:R-:W-:-:S07]  /*81c0*/  MOV R0, UR5 ;  /* 0x0000000500007c02 */ /* 0x008fce0008000f00 */
.L_x_155:
[----:B-1----:R1:W2:Y:S02]  /*81d0*/  SYNCS.PHASECHK.TRANS64.TRYWAIT P0, [R0+URZ], R3 ;  /* 0x00000003000075a7 */ /* 0x0022a400080011ff */
[----:B--2---:R-:W-:Y:S05]  /*81e0*/  @!P0 NANOSLEEP.SYNCS 0x989680 ;  /* 0x009896800000895d */ /* 0x004fea0003900000 */
[----:B------:R-:W2:Y:S02]  /*81f0*/  @!P0 SYNCS.PHASECHK.TRANS64 P0, [R0+URZ], R3 ;  /* 0x00000003000085a7 */ /* 0x000ea400080010ff */
[----:B--2---:R-:W-:Y:S05]  /*8200*/  @!P0 BRA `(.L_x_155) ;  /* 0xfffffffc00f08947 */ /* 0x004fea000383ffff */
[----:B------:R-:W-:Y:S05]  /*8210*/  BRA `(.L_x_156) ;  /* 0xffffffa8004c7947 */ /* 0x000fea000383ffff */
.L_x_47:
[----:B---3--:R-:W-:-:S07]  /*8220*/  MOV R0, UR5 ;  /* 0x0000000500007c02 */ /* 0x008fce0008000f00 */
.L_x_157:
[----:B-1----:R1:W2:Y:S02]  /*8230*/  SYNCS.PHASECHK.TRANS64.TRYWAIT P0, [R0+URZ], R3 ;  /* 0x00000003000075a7 */ /* 0x0022a400080011ff */
[----:B--2---:R-:W-:Y:S05]  /*8240*/  @!P0 NANOSLEEP.SYNCS 0x989680 ;  /* 0x009896800000895d */ /* 0x004fea0003900000 */
[----:B------:R-:W2:Y:S02]  /*8250*/  @!P0 SYNCS.PHASECHK.TRANS64 P0, [R0+URZ], R3 ;  /* 0x00000003000085a7 */ /* 0x000ea400080010ff */
[----:B--2---:R-:W-:Y:S05]  /*8260*/  @!P0 BRA `(.L_x_157) ;  /* 0xfffffffc00f08947 */ /* 0x004fea000383ffff */
[----:B------:R-:W-:Y:S05]  /*8270*/  BRA `(.L_x_158) ;  /* 0xffffffa800587947 */ /* 0x000fea000383ffff */
.L_x_48:
[----:B---3--:R-:W-:-:S07]  /*8280*/  MOV R0, UR5 ;  /* 0x0000000500007c02 */ /* 0x008fce0008000f00 */
.L_x_159:
[----:B-1----:R1:W2:Y:S02]  /*8290*/  SYNCS.PHASECHK.TRANS64.TRYWAIT P0, [R0+URZ], R3 ;  /* 0x00000003000075a7 */ /* 0x0022a400080011ff */
[----:B--2---:R-:W-:Y:S05]  /*82a0*/  @!P0 NANOSLEEP.SYNCS 0x989680 ;  /* 0x009896800000895d */ /* 0x004fea0003900000 */
[----:B------:R-:W2:Y:S02]  /*82b0*/  @!P0 SYNCS.PHASECHK.TRANS64 P0, [R0+URZ], R3 ;  /* 0x00000003000085a7 */ /* 0x000ea400080010ff */
[----:B--2---:R-:W-:Y:S05]  /*82c0*/  @!P0 BRA `(.L_x_159) ;  /* 0xfffffffc00f08947 */ /* 0x004fea000383ffff */
[----:B------:R-:W-:Y:S05]  /*82d0*/  BRA `(.L_x_160) ;  /* 0xffffffa800647947 */ /* 0x000fea000383ffff */
.L_x_49:
[----:B---3--:R-:W-:-:S07]  /*82e0*/  MOV R0, UR5 ;  /* 0x0000000500007c02 */ /* 0x008fce0008000f00 */
.L_x_161:
[----:B-1----:R1:W2:Y:S02]  /*82f0*/  SYNCS.PHASECHK.TRANS64.TRYWAIT P0, [R0+URZ], R3 ;  /* 0x00000003000075a7 */ /* 0x0022a400080011ff */
[----:B--2---:R-:W-:Y:S05]  /*8300*/  @!P0 NANOSLEEP.SYNCS 0x989680 ;  /* 0x009896800000895d */ /* 0x004fea0003900000 */
[----:B------:R-:W2:Y:S02]  /*8310*/  @!P0 SYNCS.PHASECHK.TRANS64 P0, [R0+URZ], R3 ;  /* 0x00000003000085a7 */ /* 0x000ea400080010ff */
[----:B--2---:R-:W-:Y:S05]  /*8320*/  @!P0 BRA `(.L_x_161) ;  /* 0xfffffffc00f08947 */ /* 0x004fea000383ffff */
[----:B------:R-:W-:Y:S05]  /*8330*/  BRA `(.L_x_162) ;  /* 0xffffffa800707947 */ /* 0x000fea000383ffff */
.L_x_50:
[----:B---3--:R-:W-:-:S07]  /*8340*/  MOV R0, UR5 ;  /* 0x0000000500007c02 */ /* 0x008fce0008000f00 */
.L_x_163:
[----:B-1----:R1:W2:Y:S02]  /*8350*/  SYNCS.PHASECHK.TRANS64.TRYWAIT P0, [R0+URZ], R3 ;  /* 0x00000003000075a7 */ /* 0x0022a400080011ff */
[----:B--2---:R-:W-:Y:S05]  /*8360*/  @!P0 NANOSLEEP.SYNCS 0x989680 ;  /* 0x009896800000895d */ /* 0x004fea0003900000 */
[----:B------:R-:W2:Y:S02]  /*8370*/  @!P0 SYNCS.PHASECHK.TRANS64 P0, [R0+URZ], R3 ;  /* 0x00000003000085a7 */ /* 0x000ea400080010ff */
[----:B--2---:R-:W-:Y:S05]  /*8380*/  @!P0 BRA `(.L_x_163) ;  /* 0xfffffffc00f08947 */ /* 0x004fea000383ffff */
[----:B------:R-:W-:Y:S05]  /*8390*/  BRA `(.L_x_164) ;  /* 0xffffffa8007c7947 */ /* 0x000fea000383ffff */
.L_x_51:
[----:B---3--:R-:W-:-:S07]  /*83a0*/  MOV R0, UR5 ;  /* 0x0000000500007c02 */ /* 0x008fce0008000f00 */
.L_x_165:
[----:B-1----:R1:W2:Y:S02]  /*83b0*/  SYNCS.PHASECHK.TRANS64.TRYWAIT P0, [R0+URZ], R3 ;  /* 0x00000003000075a7 */ /* 0x0022a400080011ff */
[----:B--2---:R-:W-:Y:S05]  /*83c0*/  @!P0 NANOSLEEP.SYNCS 0x989680 ;  /* 0x009896800000895d */ /* 0x004fea0003900000 */
[----:B------:R-:W2:Y:S02]  /*83d0*/  @!P0 SYNCS.PHASECHK.TRANS64 P0, [R0+URZ], R3 ;  /* 0x00000003000085a7 */ /* 0x000ea400080010ff */
[----:B--2---:R-:W-:Y:S05]  /*83e0*/  @!P0 BRA `(.L_x_165) ;  /* 0xfffffffc00f08947 */ /* 0x004fea000383ffff */
[----:B------:R-:W-:Y:S05]  /*83f0*/  BRA `(.L_x_166) ;  /* 0xffffffa800887947 */ /* 0x000fea000383ffff */
.L_x_52:
[----:B---3--:R-:W-:-:S07]  /*8400*/  MOV R0, UR5 ;  /* 0x0000000500007c02 */ /* 0x008fce0008000f00 */
.L_x_167:
[----:B-1----:R1:W2:Y:S02]  /*8410*/  SYNCS.PHASECHK.TRANS64.TRYWAIT P0, [R0+URZ], R3 ;  /* 0x00000003000075a7 */ /* 0x0022a400080011ff */
[----:B--2---:R-:W-:Y:S05]  /*8420*/  @!P0 NANOSLEEP.SYNCS 0x989680 ;  /* 0x009896800000895d */ /* 0x004fea0003900000 */
[----:B------:R-:W2:Y:S02]  /*8430*/  @!P0 SYNCS.PHASECHK.TRANS64 P0, [R0+URZ], R3 ;  /* 0x00000003000085a7 */ /* 0x000ea400080010ff */
[----:B--2---:R-:W-:Y:S05]  /*8440*/  @!P0 BRA `(.L_x_167) ;  /* 0xfffffffc00f08947 */ /* 0x004fea000383ffff */
[----:B------:R-:W-:Y:S05]  /*8450*/  BRA `(.L_x_168) ;  /* 0xffffffa800947947 */ /* 0x000fea000383ffff */
.L_x_53:
[----:B---3--:R-:W-:-:S07]  /*8460*/  MOV R0, UR5 ;  /* 0x0000000500007c02 */ /* 0x008fce0008000f00 */
.L_x_169:
[----:B-1----:R1:W2:Y:S02]  /*8470*/  SYNCS.PHASECHK.TRANS64.TRYWAIT P0, [R0+URZ], R3 ;  /* 0x00000003000075a7 */ /* 0x0022a400080011ff */
[----:B--2---:R-:W-:Y:S05]  /*8480*/  @!P0 NANOSLEEP.SYNCS 0x989680 ;  /* 0x009896800000895d */ /* 0x004fea0003900000 */
[----:B------:R-:W2:Y:S02]  /*8490*/  @!P0 SYNCS.PHASECHK.TRANS64 P0, [R0+URZ], R3 ;  /* 0x00000003000085a7 */ /* 0x000ea400080010ff */
[----:B--2---:R-:W-:Y:S05]  /*84a0*/  @!P0 BRA `(.L_x_169) ;  /* 0xfffffffc00f08947 */ /* 0x004fea000383ffff */
[----:B------:R-:W-:Y:S05]  /*84b0*/  BRA `(.L_x_170) ;  /* 0xffffffa800a07947 */ /* 0x000fea000383ffff */
.L_x_54:
[----:B---3--:R-:W-:-:S07]  /*84c0*/  MOV R0, UR5 ;  /* 0x0000000500007c02 */ /* 0x008fce0008000f00 */
.L_x_171:
[----:B-1----:R1:W2:Y:S02]  /*84d0*/  SYNCS.PHASECHK.TRANS64.TRYWAIT P0, [R0+URZ], R3 ;  /* 0x00000003000075a7 */ /* 0x0022a400080011ff */
[----:B--2---:R-:W-:Y:S05]  /*84e0*/  @!P0 NANOSLEEP.SYNCS 0x989680 ;  /* 0x009896800000895d */ /* 0x004fea0003900000 */
[----:B------:R-:W2:Y:S02]  /*84f0*/  @!P0 SYNCS.PHASECHK.TRANS64 P0, [R0+URZ], R3 ;  /* 0x00000003000085a7 */ /* 0x000ea400080010ff */
[----:B--2---:R-:W-:Y:S05]  /*8500*/  @!P0 BRA `(.L_x_171) ;  /* 0xfffffffc00f08947 */ /* 0x004fea000383ffff */
[----:B------:R-:W-:Y:S05]  /*8510*/  BRA `(.L_x_172) ;  /* 0xffffffa800ac7947 */ /* 0x000fea000383ffff */
.L_x_55:
[----:B---3--:R-:W-:-:S07]  /*8520*/  MOV R0, UR5 ;  /* 0x0000000500007c02 */ /* 0x008fce0008000f00 */
.L_x_173:
[----:B-1----:R1:W2:Y:S02]  /*8530*/  SYNCS.PHASECHK.TRANS64.TRYWAIT P0, [R0+URZ], R3 ;  /* 0x00000003000075a7 */ /* 0x0022a400080011ff */
[----:B--2---:R-:W-:Y:S05]  /*8540*/  @!P0 NANOSLEEP.SYNCS 0x989680 ;  /* 0x009896800000895d */ /* 0x004fea0003900000 */
[----:B------:R-:W2:Y:S02]  /*8550*/  @!P0 SYNCS.PHASECHK.TRANS64 P0, [R0+URZ], R3 ;  /* 0x00000003000085a7 */ /* 0x000ea400080010ff */
[----:B--2---:R-:W-:Y:S05]  /*8560*/  @!P0 BRA `(.L_x_173) ;  /* 0xfffffffc00f08947 */ /* 0x004fea000383ffff */
[----:B------:R-:W-:Y:S05]  /*8570*/  BRA `(.L_x_174) ;  /* 0xffffffa800b87947 */ /* 0x000fea000383ffff */
.L_x_56:
[----:B---3--:R-:W-:-:S07]  /*8580*/  MOV R0, UR5 ;  /* 0x0000000500007c02 */ /* 0x008fce0008000f00 */
.L_x_175:
[----:B-1----:R1:W2:Y:S02]  /*8590*/  SYNCS.PHASECHK.TRANS64.TRYWAIT P0, [R0+URZ], R3 ;  /* 0x00000003000075a7 */ /* 0x0022a400080011ff */
[----:B--2---:R-:W-:Y:S05]  /*85a0*/  @!P0 NANOSLEEP.SYNCS 0x989680 ;  /* 0x009896800000895d */ /* 0x004fea0003900000 */
[----:B------:R-:W2:Y:S02]  /*85b0*/  @!P0 SYNCS.PHASECHK.TRANS64 P0, [R0+URZ], R3 ;  /* 0x00000003000085a7 */ /* 0x000ea400080010ff */
[----:B--2---:R-:W-:Y:S05]  /*85c0*/  @!P0 BRA `(.L_x_175) ;  /* 0xfffffffc00f08947 */ /* 0x004fea000383ffff */
[----:B------:R-:W-:Y:S05]  /*85d0*/  BRA `(.L_x_176) ;  /* 0xffffffa800c47947 */ /* 0x000fea000383ffff */
.L_x_57:
[----:B---3--:R-:W-:-:S07]  /*85e0*/  MOV R0, UR5 ;  /* 0x0000000500007c02 */ /* 0x008fce0008000f00 */
.L_x_177:
[----:B-1----:R1:W2:Y:S02]  /*85f0*/  SYNCS.PHASECHK.TRANS64.TRYWAIT P0, [R0+URZ], R3 ;  /* 0x00000003000075a7 */ /* 0x0022a400080011ff */
[----:B--2---:R-:W-:Y:S05]  /*8600*/  @!P0 NANOSLEEP.SYNCS 0x989680 ;  /* 0x009896800000895d */ /* 0x004fea0003900000 */
[----:B------:R-:W2:Y:S02]  /*8610*/  @!P0 SYNCS.PHASECHK.TRANS64 P0, [R0+URZ], R3 ;  /* 0x00000003000085a7 */ /* 0x000ea400080010ff */
[----:B--2---:R-:W-:Y:S05]  /*8620*/  @!P0 BRA `(.L_x_177) ;  /* 0xfffffffc00f08947 */ /* 0x004fea000383ffff */
[----:B------:R-:W-:Y:S05]  /*8630*/  BRA `(.L_x_178) ;  /* 0xffffffa800d07947 */ /* 0x000fea000383ffff */
.L_x_58:
[----:B---3--:R-:W-:-:S07]  /*8640*/  MOV R0, UR5 ;  /* 0x0000000500007c02 */ /* 0x008fce0008000f00 */
.L_x_179:
[----:B-1----:R1:W2:Y:S02]  /*8650*/  SYNCS.PHASECHK.TRANS64.TRYWAIT P0, [R0+URZ], R3 ;  /* 0x00000003000075a7 */ /* 0x0022a400080011ff */
[----:B--2---:R-:W-:Y:S05]  /*8660*/  @!P0 NANOSLEEP.SYNCS 0x989680 ;  /* 0x009896800000895d */ /* 0x004fea0003900000 */
[----:B------:R-:W2:Y:S02]  /*8670*/  @!P0 SYNCS.PHASECHK.TRANS64 P0, [R0+URZ], R3 ;  /* 0x00000003000085a7 */ /* 0x000ea400080010ff */
[----:B--2---:R-:W-:Y:S05]  /*8680*/  @!P0 BRA `(.L_x_179) ;  /* 0xfffffffc00f08947 */ /* 0x004fea000383ffff */
[----:B------:R-:W-:Y:S05]  /*8690*/  BRA `(.L_x_180) ;  /* 0xffffffa800dc7947 */ /* 0x000fea000383ffff */
.L_x_59:
[----:B---3--:R-:W-:-:S07]  /*86a0*/  MOV R0, UR5 ;  /* 0x0000000500007c02 */ /* 0x008fce0008000f00 */
.L_x_181:
[----:B-1----:R1:W2:Y:S02]  /*86b0*/  SYNCS.PHASECHK.TRANS64.TRYWAIT P0, [R0+URZ], R3 ;  /* 0x00000003000075a7 */ /* 0x0022a400080011ff */
[----:B--2---:R-:W-:Y:S05]  /*86c0*/  @!P0 NANOSLEEP.SYNCS 0x989680 ;  /* 0x009896800000895d */ /* 0x004fea0003900000 */
[----:B------:R-:W2:Y:S02]  /*86d0*/  @!P0 SYNCS.PHASECHK.TRANS64 P0, [R0+URZ], R3 ;  /* 0x00000003000085a7 */ /* 0x000ea400080010ff */
[----:B--2---:R-:W-:Y:S05]  /*86e0*/  @!P0 BRA `(.L_x_181) ;  /* 0xfffffffc00f08947 */ /* 0x004fea000383ffff */
[----:B------:R-:W-:Y:S05]  /*86f0*/  BRA `(.L_x_182) ;  /* 0xffffffa800e87947 */ /* 0x000fea000383ffff */
.L_x_60:
[----:B---3--:R-:W-:-:S07]  /*8700*/  MOV R0, UR5 ;  /* 0x0000000500007c02 */ /* 0x008fce0008000f00 */
.L_x_183:
[----:B-1----:R1:W2:Y:S02]  /*8710*/  SYNCS.PHASECHK.TRANS64.TRYWAIT P0, [R0+URZ], R3 ;  /* 0x00000003000075a7 */ /* 0x0022a400080011ff */
[----:B--2---:R-:W-:Y:S05]  /*8720*/  @!P0 NANOSLEEP.SYNCS 0x989680 ;  /* 0x009896800000895d */ /* 0x004fea0003900000 */
[----:B------:R-:W2:Y:S02]  /*8730*/  @!P0 SYNCS.PHASECHK.TRANS64 P0, [R0+URZ], R3 ;  /* 0x00000003000085a7 */ /* 0x000ea400080010ff */
[----:B--2---:R-:W-:Y:S05]  /*8740*/  @!P0 BRA `(.L_x_183) ;  /* 0xfffffffc00f08947 */ /* 0x004fea000383ffff */
[----:B------:R-:W-:Y:S05]  /*8750*/  BRA `(.L_x_184) ;  /* 0xffffffa800f47947 */ /* 0x000fea000383ffff */
.L_x_61:
[----:B---3--:R-:W-:-:S07]  /*8760*/  MOV R0, UR5 ;  /* 0x0000000500007c02 */ /* 0x008fce0008000f00 */
.L_x_185:
[----:B-1----:R1:W2:Y:S02]  /*8770*/  SYNCS.PHASECHK.TRANS64.TRYWAIT P0, [R0+URZ], R3 ;  /* 0x00000003000075a7 */ /* 0x0022a400080011ff */
[----:B--2---:R-:W-:Y:S05]  /*8780*/  @!P0 NANOSLEEP.SYNCS 0x989680 ;  /* 0x009896800000895d */ /* 0x004fea0003900000 */
[----:B------:R-:W2:Y:S02]  /*8790*/  @!P0 SYNCS.PHASECHK.TRANS64 P0, [R0+URZ], R3 ;  /* 0x00000003000085a7 */ /* 0x000ea400080010ff */
[----:B--2---:R-:W-:Y:S05]  /*87a0*/  @!P0 BRA `(.L_x_185) ;  /* 0xfffffffc00f08947 */ /* 0x004fea000383ffff */
[----:B------:R-:W-:Y:S05]  /*87b0*/  BRA `(.L_x_186) ;  /* 0xffffffac00007947 */ /* 0x000fea000383ffff */
.L_x_62:
[----:B---3--:R-:W-:-:S07]  /*87c0*/  MOV R0, UR5 ;  /* 0x0000000500007c02 */ /* 0x008fce0008000f00 */
.L_x_187:
[----:B-1----:R1:W2:Y:S02]  /*87d0*/  SYNCS.PHASECHK.TRANS64.TRYWAIT P0, [R0+URZ], R3 ;  /* 0x00000003000075a7 */ /* 0x0022a400080011ff */
[----:B--2---:R-:W-:Y:S05]  /*87e0*/  @!P0 NANOSLEEP.SYNCS 0x989680 ;  /* 0x009896800000895d */ /* 0x004fea0003900000 */
[----:B------:R-:W2:Y:S02]  /*87f0*/  @!P0 SYNCS.PHASECHK.TRANS64 P0, [R0+URZ], R3 ;  /* 0x00000003000085a7 */ /* 0x000ea400080010ff */
[----:B--2---:R-:W-:Y:S05]  /*8800*/  @!P0 BRA `(.L_x_187) ;  /* 0xfffffffc00f08947 */ /* 0x004fea000383ffff */
[----:B------:R-:W-:Y:S05]  /*8810*/  BRA `(.L_x_188) ;  /* 0xffffffac000c7947 */ /* 0x000fea000383ffff */
.L_x_63:
[----:B---3--:R-:W-:-:S07]  /*8820*/  MOV R0, UR5 ;  /* 0x0000000500007c02 */ /* 0x008fce0008000f00 */
.L_x_189:
[----:B-1----:R1:W2:Y:S02]  /*8830*/  SYNCS.PHASECHK.TRANS64.TRYWAIT P0, [R0+URZ], R3 ;  /* 0x00000003000075a7 */ /* 0x0022a400080011ff */
[----:B--2---:R-:W-:Y:S05]  /*8840*/  @!P0 NANOSLEEP.SYNCS 0x989680 ;  /* 0x009896800000895d */ /* 0x004fea0003900000 */
[----:B------:R-:W2:Y:S02]  /*8850*/  @!P0 SYNCS.PHASECHK.TRANS64 P0, [R0+URZ], R3 ;  /* 0x00000003000085a7 */ /* 0x000ea400080010ff */
[----:B--2---:R-:W-:Y:S05]  /*8860*/  @!P0 BRA `(.L_x_189) ;  /* 0xfffffffc00f08947 */ /* 0x004fea000383ffff */
[----:B------:R-:W-:Y:S05]  /*8870*/  BRA `(.L_x_190) ;  /* 0xffffffac00187947 */ /* 0x000fea000383ffff */
.L_x_64:
[----:B---3--:R-:W-:-:S07]  /*8880*/  MOV R0, UR5 ;  /* 0x0000000500007c02 */ /* 0x008fce0008000f00 */
.L_x_191:
[----:B-1----:R1:W2:Y:S02]  /*8890*/  SYNCS.PHASECHK.TRANS64.TRYWAIT P0, [R0+URZ], R3 ;  /* 0x00000003000075a7 */ /* 0x0022a400080011ff */
[----:B--2---:R-:W-:Y:S05]  /*88a0*/  @!P0 NANOSLEEP.SYNCS 0x989680 ;  /* 0x009896800000895d */ /* 0x004fea0003900000 */
[----:B------:R-:W2:Y:S02]  /*88b0*/  @!P0 SYNCS.PHASECHK.TRANS64 P0, [R0+URZ], R3 ;  /* 0x00000003000085a7 */ /* 0x000ea400080010ff */
[----:B--2---:R-:W-:Y:S05]  /*88c0*/  @!P0 BRA `(.L_x_191) ;  /* 0xfffffffc00f08947 */ /* 0x004fea000383ffff */
[----:B------:R-:W-:Y:S05]  /*88d0*/  BRA `(.L_x_192) ;  /* 0xffffffac00247947 */ /* 0x000fea000383ffff */
.L_x_65:
[----:B---3--:R-:W-:-:S07]  /*88e0*/  MOV R0, UR5 ;  /* 0x0000000500007c02 */ /* 0x008fce0008000f00 */
.L_x_193:
[----:B-1----:R1:W2:Y:S02]  /*88f0*/  SYNCS.PHASECHK.TRANS64.TRYWAIT P0, [R0+URZ], R3 ;  /* 0x00000003000075a7 */ /* 0x0022a400080011ff */
[----:B--2---:R-:W-:Y:S05]  /*8900*/  @!P0 NANOSLEEP.SYNCS 0x989680 ;  /* 0x009896800000895d */ /* 0x004fea0003900000 */
[----:B------:R-:W2:Y:S02]  /*8910*/  @!P0 SYNCS.PHASECHK.TRANS64 P0, [R0+URZ], R3 ;  /* 0x00000003000085a7 */ /* 0x000ea400080010ff */
[----:B--2---:R-:W-:Y:S05]  /*8920*/  @!P0 BRA `(.L_x_193) ;  /* 0xfffffffc00f08947 */ /* 0x004fea000383ffff */
[----:B------:R-:W-:Y:S05]  /*8930*/  BRA `(.L_x_194) ;  /* 0xffffffac00307947 */ /* 0x000fea000383ffff */
.L_x_66:
[----:B---3--:R-:W-:-:S07]  /*8940*/  MOV R0, UR5 ;  /* 0x0000000500007c02 */ /* 0x008fce0008000f00 */
.L_x_195:
[----:B-1----:R1:W2:Y:S02]  /*8950*/  SYNCS.PHASECHK.TRANS64.TRYWAIT P0, [R0+URZ], R3 ;  /* 0x00000003000075a7 */ /* 0x0022a400080011ff */
[----:B--2---:R-:W-:Y:S05]  /*8960*/  @!P0 NANOSLEEP.SYNCS 0x989680 ;  /* 0x009896800000895d */ /* 0x004fea0003900000 */
[----:B------:R-:W2:Y:S02]  /*8970*/  @!P0 SYNCS.PHASECHK.TRANS64 P0, [R0+URZ], R3 ;  /* 0x00000003000085a7 */ /* 0x000ea400080010ff */
[----:B--2---:R-:W-:Y:S05]  /*8980*/  @!P0 BRA `(.L_x_195) ;  /* 0xfffffffc00f08947 */ /* 0x004fea000383ffff */
[----:B------:R-:W-:Y:S05]  /*8990*/  BRA `(.L_x_196) ;  /* 0xffffffac003c7947 */ /* 0x000fea000383ffff */
.L_x_67:
[----:B---3--:R-:W-:-:S07]  /*89a0*/  MOV R0, UR5 ;  /* 0x0000000500007c02 */ /* 0x008fce0008000f00 */
.L_x_197:
[----:B-1----:R1:W2:Y:S02]  /*89b0*/  SYNCS.PHASECHK.TRANS64.TRYWAIT P0, [R0+URZ], R3 ;  /* 0x00000003000075a7 */ /* 0x0022a400080011ff */
[----:B--2---:R-:W-:Y:S05]  /*89c0*/  @!P0 NANOSLEEP.SYNCS 0x989680 ;  /* 0x009896800000895d */ /* 0x004fea0003900000 */
[----:B------:R-:W2:Y:S02]  /*89d0*/  @!P0 SYNCS.PHASECHK.TRANS64 P0, [R0+URZ], R3 ;  /* 0x00000003000085a7 */ /* 0x000ea400080010ff */
[----:B--2---:R-:W-:Y:S05]  /*89e0*/  @!P0 BRA `(.L_x_197) ;  /* 0xfffffffc00f08947 */ /* 0x004fea000383ffff */
[----:B------:R-:W-:Y:S05]  /*89f0*/  BRA `(.L_x_198) ;  /* 0xffffffac00487947 */ /* 0x000fea000383ffff */
.L_x_68:
[----:B---3--:R-:W-:-:S07]  /*8a00*/  MOV R0, UR5 ;  /* 0x0000000500007c02 */ /* 0x008fce0008000f00 */
.L_x_199:
[----:B-1----:R1:W2:Y:S02]  /*8a10*/  SYNCS.PHASECHK.TRANS64.TRYWAIT P0, [R0+URZ], R3 ;  /* 0x00000003000075a7 */ /* 0x0022a400080011ff */
[----:B--2---:R-:W-:Y:S05]  /*8a20*/  @!P0 NANOSLEEP.SYNCS 0x989680 ;  /* 0x009896800000895d */ /* 0x004fea0003900000 */
[----:B------:R-:W2:Y:S02]  /*8a30*/  @!P0 SYNCS.PHASECHK.TRANS64 P0, [R0+URZ], R3 ;  /* 0x00000003000085a7 */ /* 0x000ea400080010ff */
[----:B--2---:R-:W-:Y:S05]  /*8a40*/  @!P0 BRA `(.L_x_199) ;  /* 0xfffffffc00f08947 */ /* 0x004fea000383ffff */
[----:B------:R-:W-:Y:S05]  /*8a50*/  BRA `(.L_x_200) ;  /* 0xffffffac00547947 */ /* 0x000fea000383ffff */
.L_x_69:
[----:B---3--:R-:W-:-:S07]  /*8a60*/  MOV R0, UR5 ;  /* 0x0000000500007c02 */ /* 0x008fce0008000f00 */
.L_x_201:
[----:B-1----:R1:W2:Y:S02]  /*8a70*/  SYNCS.PHASECHK.TRANS64.TRYWAIT P0, [R0+URZ], R3 ;  /* 0x00000003000075a7 */ /* 0x0022a400080011ff */
[----:B--2---:R-:W-:Y:S05]  /*8a80*/  @!P0 NANOSLEEP.SYNCS 0x989680 ;  /* 0x009896800000895d */ /* 0x004fea0003900000 */
[----:B------:R-:W2:Y:S02]  /*8a90*/  @!P0 SYNCS.PHASECHK.TRANS64 P0, [R0+URZ], R3 ;  /* 0x00000003000085a7 */ /* 0x000ea400080010ff */
[----:B--2---:R-:W-:Y:S05]  /*8aa0*/  @!P0 BRA `(.L_x_201) ;  /* 0xfffffffc00f08947 */ /* 0x004fea000383ffff */
[----:B------:R-:W-:Y:S05]  /*8ab0*/  BRA `(.L_x_202) ;  /* 0xffffffac00607947 */ /* 0x000fea000383ffff */
.L_x_70:
[----:B---3--:R-:W-:-:S07]  /*8ac0*/  MOV R0, UR5 ;  /* 0x0000000500007c02 */ /* 0x008fce0008000f00 */
.L_x_203:
[----:B-1----:R1:W2:Y:S02]  /*8ad0*/  SYNCS.PHASECHK.TRANS64.TRYWAIT P0, [R0+URZ], R3 ;  /* 0x00000003000075a7 */ /* 0x0022a400080011ff */
[----:B--2---:R-:W-:Y:S05]  /*8ae0*/  @!P0 NANOSLEEP.SYNCS 0x989680 ;  /* 0x009896800000895d */ /* 0x004fea0003900000 */
[----:B------:R-:W2:Y:S02]  /*8af0*/  @!P0 SYNCS.PHASECHK.TRANS64 P0, [R0+URZ], R3 ;  /* 0x00000003000085a7 */ /* 0x000ea400080010ff */
[----:B--2---:R-:W-:Y:S05]  /*8b00*/  @!P0 BRA `(.L_x_203) ;  /* 0xfffffffc00f08947 */ /* 0x004fea000383ffff */
[----:B------:R-:W-:Y:S05]  /*8b10*/  BRA `(.L_x_204) ;  /* 0xffffffac006c7947 */ /* 0x000fea000383ffff */
.L_x_71:
[----:B---3--:R-:W-:-:S07]  /*8b20*/  MOV R0, UR5 ;  /* 0x0000000500007c02 */ /* 0x008fce0008000f00 */
.L_x_205:
[----:B-1----:R1:W2:Y:S02]  /*8b30*/  SYNCS.PHASECHK.TRANS64.TRYWAIT P0, [R0+URZ], R3 ;  /* 0x00000003000075a7 */ /* 0x0022a400080011ff */
[----:B--2---:R-:W-:Y:S05]  /*8b40*/  @!P0 NANOSLEEP.SYNCS 0x989680 ;  /* 0x009896800000895d */ /* 0x004fea0003900000 */
[----:B------:R-:W2:Y:S02]  /*8b50*/  @!P0 SYNCS.PHASECHK.TRANS64 P0, [R0+URZ], R3 ;  /* 0x00000003000085a7 */ /* 0x000ea400080010ff */
[----:B--2---:R-:W-:Y:S05]  /*8b60*/  @!P0 BRA `(.L_x_205) ;  /* 0xfffffffc00f08947 */ /* 0x004fea000383ffff */
[----:B------:R-:W-:Y:S05]  /*8b70*/  BRA `(.L_x_206) ;  /* 0xffffffac00787947 */ /* 0x000fea000383ffff */
.L_x_72:
[----:B---3--:R-:W-:-:S07]  /*8b80*/  MOV R0, UR5 ;  /* 0x0000000500007c02 */ /* 0x008fce0008000f00 */
.L_x_207:
[----:B-1----:R1:W2:Y:S02]  /*8b90*/  SYNCS.PHASECHK.TRANS64.TRYWAIT P0, [R0+URZ], R3 ;  /* 0x00000003000075a7 */ /* 0x0022a400080011ff */
[----:B--2---:R-:W-:Y:S05]  /*8ba0*/  @!P0 NANOSLEEP.SYNCS 0x989680 ;  /* 0x009896800000895d */ /* 0x004fea0003900000 */
[----:B------:R-:W2:Y:S02]  /*8bb0*/  @!P0 SYNCS.PHASECHK.TRANS64 P0, [R0+URZ], R3 ;  /* 0x00000003000085a7 */ /* 0x000ea400080010ff */
[----:B--2---:R-:W-:Y:S05]  /*8bc0*/  @!P0 BRA `(.L_x_207) ;  /* 0xfffffffc00f08947 */ /* 0x004fea000383ffff */
[----:B------:R-:W-:Y:S05]  /*8bd0*/  BRA `(.L_x_208) ;  /* 0xffffffac00847947 */ /* 0x000fea000383ffff */
.L_x_73:
[----:B---3--:R-:W-:-:S07]  /*8be0*/  MOV R0, UR5 ;  /* 0x0000000500007c02 */ /* 0x008fce0008000f00 */
.L_x_209:
[----:B-1----:R1:W2:Y:S02]  /*8bf0*/  SYNCS.PHASECHK.TRANS64.TRYWAIT P0, [R0+URZ], R3 ;  /* 0x00000003000075a7 */ /* 0x0022a400080011ff */
[----:B--2---:R-:W-:Y:S05]  /*8c00*/  @!P0 NANOSLEEP.SYNCS 0x989680 ;  /* 0x009896800000895d */ /* 0x004fea0003900000 */
[----:B------:R-:W2:Y:S02]  /*8c10*/  @!P0 SYNCS.PHASECHK.TRANS64 P0, [R0+URZ], R3 ;  /* 0x00000003000085a7 */ /* 0x000ea400080010ff */
[----:B--2---:R-:W-:Y:S05]  /*8c20*/  @!P0 BRA `(.L_x_209) ;  /* 0xfffffffc00f08947 */ /* 0x004fea000383ffff */
[----:B------:R-:W-:Y:S05]  /*8c30*/  BRA `(.L_x_210) ;  /* 0xffffffac00907947 */ /* 0x000fea000383ffff */
.L_x_74:
[----:B---3--:R-:W-:-:S07]  /*8c40*/  MOV R0, UR5 ;  /* 0x0000000500007c02 */ /* 0x008fce0008000f00 */
.L_x_211:
[----:B-1----:R1:W2:Y:S02]  /*8c50*/  SYNCS.PHASECHK.TRANS64.TRYWAIT P0, [R0+URZ], R3 ;  /* 0x00000003000075a7 */ /* 0x0022a400080011ff */
[----:B--2---:R-:W-:Y:S05]  /*8c60*/  @!P0 NANOSLEEP.SYNCS 0x989680 ;  /* 0x009896800000895d */ /* 0x004fea0003900000 */
[----:B------:R-:W2:Y:S02]  /*8c70*/  @!P0 SYNCS.PHASECHK.TRANS64 P0, [R0+URZ], R3 ;  /* 0x00000003000085a7 */ /* 0x000ea400080010ff */
[----:B--2---:R-:W-:Y:S05]  /*8c80*/  @!P0 BRA `(.L_x_211) ;  /* 0xfffffffc00f08947 */ /* 0x004fea000383ffff */
[----:B------:R-:W-:Y:S05]  /*8c90*/  BRA `(.L_x_212) ;  /* 0xffffffac009c7947 */ /* 0x000fea000383ffff */
.L_x_75:
[----:B---3--:R-:W-:-:S07]  /*8ca0*/  MOV R0, UR5 ;  /* 0x0000000500007c02 */ /* 0x008fce0008000f00 */
.L_x_213:
[----:B-1----:R1:W2:Y:S02]  /*8cb0*/  SYNCS.PHASECHK.TRANS64.TRYWAIT P0, [R0+URZ], R3 ;  /* 0x00000003000075a7 */ /* 0x0022a400080011ff */
[----:B--2---:R-:W-:Y:S05]  /*8cc0*/  @!P0 NANOSLEEP.SYNCS 0x989680 ;  /* 0x009896800000895d */ /* 0x004fea0003900000 */
[----:B------:R-:W2:Y:S02]  /*8cd0*/  @!P0 SYNCS.PHASECHK.TRANS64 P0, [R0+URZ], R3 ;  /* 0x00000003000085a7 */ /* 0x000ea400080010ff */
[----:B--2---:R-:W-:Y:S05]  /*8ce0*/  @!P0 BRA `(.L_x_213) ;  /* 0xfffffffc00f08947 */ /* 0x004fea000383ffff */
[----:B------:R-:W-:Y:S05]  /*8cf0*/  BRA `(.L_x_214) ;  /* 0xffffffac00a87947 */ /* 0x000fea000383ffff */
.L_x_76:
[----:B---3--:R-:W-:-:S07]  /*8d00*/  MOV R0, UR5 ;  /* 0x0000000500007c02 */ /* 0x008fce0008000f00 */
.L_x_215:
[----:B-1----:R1:W2:Y:S02]  /*8d10*/  SYNCS.PHASECHK.TRANS64.TRYWAIT P0, [R0+URZ], R3 ;  /* 0x00000003000075a7 */ /* 0x0022a400080011ff */
[----:B--2---:R-:W-:Y:S05]  /*8d20*/  @!P0 NANOSLEEP.SYNCS 0x989680 ;  /* 0x009896800000895d */ /* 0x004fea0003900000 */
[----:B------:R-:W2:Y:S02]  /*8d30*/  @!P0 SYNCS.PHASECHK.TRANS64 P0, [R0+URZ], R3 ;  /* 0x00000003000085a7 */ /* 0x000ea400080010ff */
[----:B--2---:R-:W-:Y:S05]  /*8d40*/  @!P0 BRA `(.L_x_215) ;  /* 0xfffffffc00f08947 */ /* 0x004fea000383ffff */
[----:B------:R-:W-:Y:S05]  /*8d50*/  BRA `(.L_x_216) ;  /* 0xffffffac00b47947 */ /* 0x000fea000383ffff */
.L_x_77:
[----:B---3--:R-:W-:-:S07]  /*8d60*/  MOV R0, UR5 ;  /* 0x0000000500007c02 */ /* 0x008fce0008000f00 */
.L_x_217:
[----:B-1----:R1:W2:Y:S02]  /*8d70*/  SYNCS.PHASECHK.TRANS64.TRYWAIT P0, [R0+URZ], R3 ;  /* 0x00000003000075a7 */ /* 0x0022a400080011ff */
[----:B--2---:R-:W-:Y:S05]  /*8d80*/  @!P0 NANOSLEEP.SYNCS 0x989680 ;  /* 0x009896800000895d */ /* 0x004fea0003900000 */
[----:B------:R-:W2:Y:S02]  /*8d90*/  @!P0 SYNCS.PHASECHK.TRANS64 P0, [R0+URZ], R3 ;  /* 0x00000003000085a7 */ /* 0x000ea400080010ff */
[----:B--2---:R-:W-:Y:S05]  /*8da0*/  @!P0 BRA `(.L_x_217) ;  /* 0xfffffffc00f08947 */ /* 0x004fea000383ffff */
[----:B------:R-:W-:Y:S05]  /*8db0*/  BRA `(.L_x_218) ;  /* 0xffffffac00c07947 */ /* 0x000fea000383ffff */
.L_x_78:
[----:B---3--:R-:W-:-:S07]  /*8dc0*/  MOV R0, UR5 ;  /* 0x0000000500007c02 */ /* 0x008fce0008000f00 */
.L_x_219:
[----:B-1----:R1:W2:Y:S02]  /*8dd0*/  SYNCS.PHASECHK.TRANS64.TRYWAIT P0, [R0+URZ], R3 ;  /* 0x00000003000075a7 */ /* 0x0022a400080011ff */
[----:B--2---:R-:W-:Y:S05]  /*8de0*/  @!P0 NANOSLEEP.SYNCS 0x989680 ;  /* 0x009896800000895d */ /* 0x004fea0003900000 */
[----:B------:R-:W2:Y:S02]  /*8df0*/  @!P0 SYNCS.PHASECHK.TRANS64 P0, [R0+URZ], R3 ;  /* 0x00000003000085a7 */ /* 0x000ea400080010ff */
[----:B--2---:R-:W-:Y:S05]  /*8e00*/  @!P0 BRA `(.L_x_219) ;  /* 0xfffffffc00f08947 */ /* 0x004fea000383ffff */
[----:B------:R-:W-:Y:S05]  /*8e10*/  BRA `(.L_x_220) ;  /* 0xffffffac00cc7947 */ /* 0x000fea000383ffff */
.L_x_81:
[----:B-1----:R1:W2:Y:S02]  /*8e20*/  SYNCS.PHASECHK.TRANS64.TRYWAIT P0, [R0+URZ+0x2c0], R4 ;  /* 0x0002c004000075a7 */ /* 0x0022a400080011ff */
[----:B--2---:R-:W-:Y:S05]  /*8e30*/  @!P0 NANOSLEEP.SYNCS 0x989680 ;  /* 0x009896800000895d */ /* 0x004fea0003900000 */
[----:B------:R-:W2:Y:S02]  /*8e40*/  @!P0 SYNCS.PHASECHK.TRANS64 P0, [R0+URZ+0x2c0], R4 ;  /* 0x0002c004000085a7 */ /* 0x000ea400080010ff */
[----:B--2---:R-:W-:Y:S05]  /*8e50*/  @!P0 BRA `(.L_x_81) ;  /* 0xfffffffc00f08947 */ /* 0x004fea000383ffff */
[----:B------:R-:W-:Y:S05]  /*8e60*/  BRA `(.L_x_221) ;  /* 0xffffffb000287947 */ /* 0x000fea000383ffff */
.L_x_82:
[----:B------:R-:W-:-:S07]  /*8e70*/  MOV R0, UR5 ;  /* 0x0000000500007c02 */ /* 0x000fce0008000f00 */
.L_x_222:
[----:B-1----:R1:W2:Y:S02]  /*8e80*/  SYNCS.PHASECHK.TRANS64.TRYWAIT P0, [R0+URZ+0x270], R5 ;  /* 0x00027005000075a7 */ /* 0x0022a400080011ff */
[----:B--2---:R-:W-:Y:S05]  /*8e90*/  @!P0 NANOSLEEP.SYNCS 0x989680 ;  /* 0x009896800000895d */ /* 0x004fea0003900000 */
[----:B------:R-:W2:Y:S02]  /*8ea0*/  @!P0 SYNCS.PHASECHK.TRANS64 P0, [R0+URZ+0x270], R5 ;  /* 0x00027005000085a7 */ /* 0x000ea400080010ff */
[----:B--2---:R-:W-:Y:S05]  /*8eb0*/  @!P0 BRA `(.L_x_222) ;  /* 0xfffffffc00f08947 */ /* 0x004fea000383ffff */
[----:B------:R-:W-:Y:S05]  /*8ec0*/  BRA `(.L_x_223) ;  /* 0xffffffb000387947 */ /* 0x000fea000383ffff */
.L_x_83:
[----:B-1----:R1:W2:Y:S02]  /*8ed0*/  SYNCS.PHASECHK.TRANS64.TRYWAIT P1, [R0+URZ+0x260], R4 ;  /* 0x00026004000075a7 */ /* 0x0022a400080211ff */
[----:B--2---:R-:W-:Y:S05]  /*8ee0*/  @!P1 NANOSLEEP.SYNCS 0x989680 ;  /* 0x009896800000995d */ /* 0x004fea0003900000 */
[----:B------:R-:W2:Y:S02]  /*8ef0*/  @!P1 SYNCS.PHASECHK.TRANS64 P1, [R0+URZ+0x260], R4 ;  /* 0x00026004000095a7 */ /* 0x000ea400080210ff */
[----:B--2---:R-:W-:Y:S05]  /*8f00*/  @!P1 BRA `(.L_x_83) ;  /* 0xfffffffc00f09947 */ /* 0x004fea000383ffff */
[----:B------:R-:W-:Y:S05]  /*8f10*/  BRA `(.L_x_224) ;  /* 0xffffffb000687947 */ /* 0x000fea000383ffff */
.L_x_86:
[----:B------:R-:W-:-:S07]  /*8f20*/  MOV R0, UR5 ;  /* 0x0000000500007c02 */ /* 0x000fce0008000f00 */
.L_x_225:
[----:B-1----:R1:W2:Y:S02]  /*8f30*/  SYNCS.PHASECHK.TRANS64.TRYWAIT P0, [R0+URZ+0x270], R2 ;  /* 0x00027002000075a7 */ /* 0x0022a400080011ff */
[----:B--2---:R-:W-:Y:S05]  /*8f40*/  @!P0 NANOSLEEP.SYNCS 0x989680 ;  /* 0x009896800000895d */ /* 0x004fea0003900000 */
[----:B------:R-:W2:Y:S02]  /*8f50*/  @!P0 SYNCS.PHASECHK.TRANS64 P0, [R0+URZ+0x270], R2 ;  /* 0x00027002000085a7 */ /* 0x000ea400080010ff */
[----:B--2---:R-:W-:Y:S05]  /*8f60*/  @!P0 BRA `(.L_x_225) ;  /* 0xfffffffc00f08947 */ /* 0x004fea000383ffff */
[----:B------:R-:W-:Y:S05]  /*8f70*/  BRA `(.L_x_85) ;  /* 0xffffffb000bc7947 */ /* 0x000fea000383ffff */
.L_x_95:
[----:B-1----:R-:W-:-:S04]  /*8f80*/  MOV R4, UR6 ;  /* 0x0000000600047c02 */ /* 0x002fc80008000f00 */
[----:B------:R1:W2:Y:S03]  /*8f90*/  SYNCS.PHASECHK.TRANS64.TRYWAIT P0, [R4+URZ+0x8], R5 ;  /* 0x00000805040075a7 */ /* 0x0002a600080011ff */
[----:B--2---:R-:W-:Y:S05]  /*8fa0*/  @!P0 NANOSLEEP.SYNCS 0x989680 ;  /* 0x009896800000895d */ /* 0x004fea0003900000 */
[----:B------:R-:W2:Y:S02]  /*8fb0*/  @!P0 SYNCS.PHASECHK.TRANS64 P0, [R4+URZ+0x8], R5 ;  /* 0x00000805040085a7 */ /* 0x000ea400080010ff */
[----:B--2---:R-:W-:Y:S05]  /*8fc0*/  @!P0 BRA `(.L_x_95) ;  /* 0xfffffffc00ec8947 */ /* 0x004fea000383ffff */
[----:B------:R-:W-:Y:S05]  /*8fd0*/  BRA `(.L_x_94) ;  /* 0xffffffb400707947 */ /* 0x000fea000383ffff */
.L_x_97:
[----:B------:R-:W-:Y:S01]  /*8fe0*/  BSSY B0, `(.L_x_226) ;  /* 0x0000006000007945 */ /* 0x000fe20003800000 */
[----:B------:R-:W-:-:S07]  /*8ff0*/  MOV R15, 0xffffffff ;  /* 0xffffffff000f7802 */ /* 0x000fce0000000f00 */
[----:B-1---5:R-:W-:Y:S05]  /*9000*/  WARPSYNC.COLLECTIVE R15, `(.L_x_227) ;  /* 0x000000000f0c7348 */ /* 0x022fea0003c00000 */
[----:B------:R-:W-:Y:S02]  /*9010*/  ELECT P6, UR79, PT ;  /* 0x00000000004f782f */ /* 0x000fe400038c0000 */
[----:B------:R-:W-:Y:S01]  /*9020*/  MOV R14, UR79 ;  /* 0x0000004f000e7c02 */ /* 0x000fe20008000f00 */
[----:B-1---5:R-:W-:Y:S10]  /*9030*/  ENDCOLLECTIVE ;  /* 0x000000000000791b */ /* 0x022ff40003800000 */
.L_x_227:
[----:B------:R-:W-:Y:S05]  /*9040*/  BSYNC B0 ;  /* 0x0000000000007941 */ /* 0x000fea0003800000 */
.L_x_226:
[----:B------:R-:W-:Y:S05]  /*9050*/  BRA `(.L_x_228) ;  /* 0xffffffb400a07947 */ /* 0x000fea000383ffff */
.L_x_99:
[----:B-1----:R-:W-:-:S04]  /*9060*/  MOV R2, UR6 ;  /* 0x0000000600027c02 */ /* 0x002fc80008000f00 */
[----:B------:R1:W2:Y:S03]  /*9070*/  SYNCS.PHASECHK.TRANS64.TRYWAIT P0, [R2+URZ+0x8], R3 ;  /* 0x00000803020075a7 */ /* 0x0002a600080011ff */
[----:B--2---:R-:W-:Y:S05]  /*9080*/  @!P0 NANOSLEEP.SYNCS 0x989680 ;  /* 0x009896800000895d */ /* 0x004fea0003900000 */
[----:B------:R-:W2:Y:S02]  /*9090*/  @!P0 SYNCS.PHASECHK.TRANS64 P0, [R2+URZ+0x8], R3 ;  /* 0x00000803020085a7 */ /* 0x000ea400080010ff */
[----:B--2---:R-:W-:Y:S05]  /*90a0*/  @!P0 BRA `(.L_x_99) ;  /* 0xfffffffc00ec8947 */ /* 0x004fea000383ffff */
[----:B------:R-:W-:Y:S05]  /*90b0*/  BRA `(.L_x_98) ;  /* 0xffffffb400a47947 */ /* 0x000fea000383ffff */
.L_x_100:
[----:B-1----:R1:W2:Y:S02]  /*90c0*/  SYNCS.PHASECHK.TRANS64.TRYWAIT P0, [R0+URZ+0x260], R4 ;  /* 0x00026004000075a7 */ /* 0x0022a400080011ff */
[----:B--2---:R-:W-:Y:S05]  /*90d0*/  @!P0 NANOSLEEP.SYNCS 0x989680 ;  /* 0x009896800000895d */ /* 0x004fea0003900000 */
[----:B------:R-:W2:Y:S02]  /*90e0*/  @!P0 SYNCS.PHASECHK.TRANS64 P0, [R0+URZ+0x260], R4 ;  /* 0x00026004000085a7 */ /* 0x000ea400080010ff */
[----:B--2---:R-:W-:Y:S05]  /*90f0*/  @!P0 BRA `(.L_x_100) ;  /* 0xfffffffc00f08947 */ /* 0x004fea000383ffff */
[----:B------:R-:W-:Y:S05]  /*9100*/  BRA `(.L_x_229) ;  /* 0xffffffb800807947 */ /* 0x000fea000383ffff */
.L_x_102:
[----:B------:R-:W-:-:S07]  /*9110*/  MOV R0, UR10 ;  /* 0x0000000a00007c02 */ /* 0x000fce0008000f00 */
.L_x_230:
[----:B-1----:R1:W2:Y:S02]  /*9120*/  SYNCS.PHASECHK.TRANS64.TRYWAIT P0, [R0+URZ+0x2a0], R4 ;  /* 0x0002a004000075a7 */ /* 0x0022a400080011ff */
[----:B--2---:R-:W-:Y:S05]  /*9130*/  @!P0 NANOSLEEP.SYNCS 0x989680 ;  /* 0x009896800000895d */ /* 0x004fea0003900000 */
[----:B------:R-:W2:Y:S02]  /*9140*/  @!P0 SYNCS.PHASECHK.TRANS64 P0, [R0+URZ+0x2a0], R4 ;  /* 0x0002a004000085a7 */ /* 0x000ea400080010ff */
[----:B--2---:R-:W-:Y:S05]  /*9150*/  @!P0 BRA `(.L_x_230) ;  /* 0xfffffffc00f08947 */ /* 0x004fea000383ffff */
[----:B------:R-:W-:Y:S05]  /*9160*/  BRA `(.L_x_231) ;  /* 0xffffffb800cc7947 */ /* 0x000fea000383ffff */
.L_x_105:
[----:B------:R-:W-:Y:S07]  /*9170*/  MOV R0, UR9 ;  /* 0x0000000900007c02 */ /* 0x000fee0008000f00 */
.L_x_232:
[----:B-1----:R1:W2:Y:S02]  /*9180*/  SYNCS.PHASECHK.TRANS64.TRYWAIT P0, [R0+URZ], R4 ;  /* 0x00000004000075a7 */ /* 0x0022a400080011ff */
[----:B--2---:R-:W-:Y:S05]  /*9190*/  @!P0 NANOSLEEP.SYNCS 0x989680 ;  /* 0x009896800000895d */ /* 0x004fea0003900000 */
[----:B------:R-:W2:Y:S02]  /*91a0*/  @!P0 SYNCS.PHASECHK.TRANS64 P0, [R0+URZ], R4 ;  /* 0x00000004000085a7 */ /* 0x000ea400080010ff */
[----:B--2---:R-:W-:Y:S05]  /*91b0*/  @!P0 BRA `(.L_x_232) ;  /* 0xfffffffc00f08947 */ /* 0x004fea000383ffff */
[----:B------:R-:W-:Y:S05]  /*91c0*/  BRA `(.L_x_104) ;  /* 0xffffffb800e07947 */ /* 0x000fea000383ffff */
.L_x_109:
[----:B-1----:R-:W-:-:S07]  /*91d0*/  MOV R0, UR7 ;  /* 0x0000000700007c02 */ /* 0x002fce0008000f00 */
.L_x_233:
[----:B-1----:R1:W2:Y:S02]  /*91e0*/  SYNCS.PHASECHK.TRANS64.TRYWAIT P0, [R0+URZ], R2 ;  /* 0x00000002000075a7 */ /* 0x0022a400080011ff */
[----:B--2---:R-:W-:Y:S05]  /*91f0*/  @!P0 NANOSLEEP.SYNCS 0x989680 ;  /* 0x009896800000895d */ /* 0x004fea0003900000 */
[----:B------:R-:W2:Y:S02]  /*9200*/  @!P0 SYNCS.PHASECHK.TRANS64 P0, [R0+URZ], R2 ;  /* 0x00000002000085a7 */ /* 0x000ea400080010ff */
[----:B--2---:R-:W-:Y:S05]  /*9210*/  @!P0 BRA `(.L_x_233) ;  /* 0xfffffffc00f08947 */ /* 0x004fea000383ffff */
[----:B------:R-:W-:Y:S05]  /*9220*/  BRA `(.L_x_234) ;  /* 0xffffffbc00ac7947 */ /* 0x000fea000383ffff */
.L_x_110:
[----:B------:R-:W-:-:S07]  /*9230*/  MOV R0, UR7 ;  /* 0x0000000700007c02 */ /* 0x000fce0008000f00 */
.L_x_235:
[----:B-1----:R1:W2:Y:S02]  /*9240*/  SYNCS.PHASECHK.TRANS64.TRYWAIT P0, [R0+URZ], R3 ;  /* 0x00000003000075a7 */ /* 0x0022a400080011ff */
[----:B--2---:R-:W-:Y:S05]  /*9250*/  @!P0 NANOSLEEP.SYNCS 0x989680 ;  /* 0x009896800000895d */ /* 0x004fea0003900000 */
[----:B------:R-:W2:Y:S02]  /*9260*/  @!P0 SYNCS.PHASECHK.TRANS64 P0, [R0+URZ], R3 ;  /* 0x00000003000085a7 */ /* 0x000ea400080010ff */
[----:B--2---:R-:W-:Y:S05]  /*9270*/  @!P0 BRA `(.L_x_235) ;  /* 0xfffffffc00f08947 */ /* 0x004fea000383ffff */
[----:B------:R-:W-:Y:S05]  /*9280*/  BRA `(.L_x_236) ;  /* 0xffffffbc00b87947 */ /* 0x000fea000383ffff */
.L_x_111:
[----:B------:R-:W-:-:S07]  /*9290*/  MOV R0, UR7 ;  /* 0x0000000700007c02 */ /* 0x000fce0008000f00 */
.L_x_237:
[----:B-1----:R1:W2:Y:S02]  /*92a0*/  SYNCS.PHASECHK.TRANS64.TRYWAIT P0, [R0+URZ], R3 ;  /* 0x00000003000075a7 */ /* 0x0022a400080011ff */
[----:B--2---:R-:W-:Y:S05]  /*92b0*/  @!P0 NANOSLEEP.SYNCS 0x989680 ;  /* 0x009896800000895d */ /* 0x004fea0003900000 */
[----:B------:R-:W2:Y:S02]  /*92c0*/  @!P0 SYNCS.PHASECHK.TRANS64 P0, [R0+URZ], R3 ;  /* 0x00000003000085a7 */ /* 0x000ea400080010ff */
[----:B--2---:R-:W-:Y:S05]  /*92d0*/  @!P0 BRA `(.L_x_237) ;  /* 0xfffffffc00f08947 */ /* 0x004fea000383ffff */
[----:B------:R-:W-:Y:S05]  /*92e0*/  BRA `(.L_x_238) ;  /* 0xffffffbc00c47947 */ /* 0x000fea000383ffff */
.L_x_114:
[----:B------:R-:W-:-:S07]  /*92f0*/  MOV R0, UR8 ;  /* 0x0000000800007c02 */ /* 0x000fce0008000f00 */
.L_x_239:
[----:B-1----:R1:W2:Y:S02]  /*9300*/  SYNCS.PHASECHK.TRANS64.TRYWAIT P1, [R0+URZ+0x2e0], R2 ;  /* 0x0002e002000075a7 */ /* 0x0022a400080211ff */
[----:B--2---:R-:W-:Y:S05]  /*9310*/  @!P1 NANOSLEEP.SYNCS 0x989680 ;  /* 0x009896800000995d */ /* 0x004fea0003900000 */
[----:B------:R-:W2:Y:S02]  /*9320*/  @!P1 SYNCS.PHASECHK.TRANS64 P1, [R0+URZ+0x2e0], R2 ;  /* 0x0002e002000095a7 */ /* 0x000ea400080210ff */
[----:B--2---:R-:W-:Y:S05]  /*9330*/  @!P1 BRA `(.L_x_239) ;  /* 0xfffffffc00f09947 */ /* 0x004fea000383ffff */
[----:B------:R-:W-:Y:S05]  /*9340*/  BRA `(.L_x_240) ;  /* 0xffffffc000107947 */ /* 0x000fea000383ffff */
.L_x_119:
[----:B--2---:R2:W4:Y:S02]  /*9350*/  SYNCS.PHASECHK.TRANS64.TRYWAIT P0, [R0+URZ+0x260], R2 ;  /* 0x00026002000075a7 */ /* 0x00452400080011ff */
[----:B----4-:R-:W-:Y:S05]  /*9360*/  @!P0 NANOSLEEP.SYNCS 0x989680 ;  /* 0x009896800000895d */ /* 0x010fea0003900000 */
[----:B------:R-:W4:Y:S02]  /*9370*/  @!P0 SYNCS.PHASECHK.TRANS64 P0, [R0+URZ+0x260], R2 ;  /* 0x00026002000085a7 */ /* 0x000f2400080010ff */
[----:B----4-:R-:W-:Y:S05]  /*9380*/  @!P0 BRA `(.L_x_119) ;  /* 0xfffffffc00f08947 */ /* 0x010fea000383ffff */
[----:B------:R-:W-:Y:S05]  /*9390*/  BRA `(.L_x_241) ;  /* 0xffffffc400147947 */ /* 0x000fea000383ffff */
.L_x_122:
[----:B------:R-:W-:Y:S07]  /*93a0*/  MOV R0, UR6 ;  /* 0x0000000600007c02 */ /* 0x000fee0008000f00 */
.L_x_242:
[----:B--2---:R2:W4:Y:S02]  /*93b0*/  SYNCS.PHASECHK.TRANS64.TRYWAIT P0, [R0+URZ+0x258], R2 ;  /* 0x00025802000075a7 */ /* 0x00452400080011ff */
[----:B----4-:R-:W-:Y:S05]  /*93c0*/  @!P0 NANOSLEEP.SYNCS 0x989680 ;  /* 0x009896800000895d */ /* 0x010fea0003900000 */
[----:B------:R-:W4:Y:S02]  /*93d0*/  @!P0 SYNCS.PHASECHK.TRANS64 P0, [R0+URZ+0x258], R2 ;  /* 0x00025802000085a7 */ /* 0x000f2400080010ff */
[----:B----4-:R-:W-:Y:S05]  /*93e0*/  @!P0 BRA `(.L_x_242) ;  /* 0xfffffffc00f08947 */ /* 0x010fea000383ffff */
[----:B------:R-:W-:Y:S05]  /*93f0*/  BRA `(.L_x_121) ;  /* 0xffffffc800007947 */ /* 0x000fea000383ffff */
.L_x_125:
[----:B------:R-:W-:Y:S07]  /*9400*/  MOV R0, UR6 ;  /* 0x0000000600007c02 */ /* 0x000fee0008000f00 */
.L_x_243:
[----:B-1----:R1:W2:Y:S02]  /*9410*/  SYNCS.PHASECHK.TRANS64.TRYWAIT P2, [R0+URZ+0x248], R26 ;  /* 0x0002481a000075a7 */ /* 0x0022a400080411ff */
[----:B--2---:R-:W-:Y:S05]  /*9420*/  @!P2 NANOSLEEP.SYNCS 0x989680 ;  /* 0x009896800000a95d */ /* 0x004fea0003900000 */
[----:B------:R-:W2:Y:S02]  /*9430*/  @!P2 SYNCS.PHASECHK.TRANS64 P2, [R0+URZ+0x248], R26 ;  /* 0x0002481a0000a5a7 */ /* 0x000ea400080410ff */
[----:B--2---:R-:W-:Y:S05]  /*9440*/  @!P2 BRA `(.L_x_243) ;  /* 0xfffffffc00f0a947 */ /* 0x004fea000383ffff */
[----:B------:R-:W-:Y:S05]  /*9450*/  BRA `(.L_x_244) ;  /* 0xffffffc800947947 */ /* 0x000fea000383ffff */
.L_x_128:
[----:B--2---:R2:W3:Y:S02]  /*9460*/  SYNCS.PHASECHK.TRANS64.TRYWAIT P0, [R0+URZ+0x260], R2 ;  /* 0x00026002000075a7 */ /* 0x0044e400080011ff */
[----:B---3--:R-:W-:Y:S05]  /*9470*/  @!P0 NANOSLEEP.SYNCS 0x989680 ;  /* 0x009896800000895d */ /* 0x008fea0003900000 */
[----:B------:R-:W3:Y:S02]  /*9480*/  @!P0 SYNCS.PHASECHK.TRANS64 P0, [R0+URZ+0x260], R2 ;  /* 0x00026002000085a7 */ /* 0x000ee400080010ff */
[----:B---3--:R-:W-:Y:S05]  /*9490*/  @!P0 BRA `(.L_x_128) ;  /* 0xfffffffc00f08947 */ /* 0x008fea000383ffff */
[----:B------:R-:W-:Y:S05]  /*94a0*/  BRA `(.L_x_245) ;  /* 0xffffffd000047947 */ /* 0x000fea000383ffff */
.L_x_140:
[----:B-1----:R-:W-:Y:S04]  /*94b0*/  MOV R0, UR49 ;  /* 0x0000003100007c02 */ /* 0x002fe80008000f00 */
[----:B------:R1:W2:Y:S03]  /*94c0*/  SYNCS.PHASECHK.TRANS64.TRYWAIT P1, [R0+URZ+0x240], R3 ;  /* 0x00024003000075a7 */ /* 0x0002a600080211ff */
[----:B--2---:R-:W-:Y:S05]  /*94d0*/  @!P1 NANOSLEEP.SYNCS 0x989680 ;  /* 0x009896800000995d */ /* 0x004fea0003900000 */
[----:B------:R-:W2:Y:S02]  /*94e0*/  @!P1 SYNCS.PHASECHK.TRANS64 P1, [R0+URZ+0x240], R3 ;  /* 0x00024003000095a7 */ /* 0x000ea400080210ff */
[----:B--2---:R-:W-:Y:S05]  /*94f0*/  @!P1 BRA `(.L_x_140) ;  /* 0xfffffffc00ec9947 */ /* 0x004fea000383ffff */
[----:B------:R-:W-:Y:S05]  /*9500*/  BRA `(.L_x_139) ;  /* 0xffffffdc00587947 */ /* 0x000fea000383ffff */
.L_x_142:
[----:B-1----:R1:W4:Y:S02]  /*9510*/  SYNCS.PHASECHK.TRANS64.TRYWAIT P1, [R108+URZ+0x280], R4 ;  /* 0x000280046c0075a7 */ /* 0x00232400080211ff */
[----:B----4-:R-:W-:Y:S05]  /*9520*/  @!P1 NANOSLEEP.SYNCS 0x989680 ;  /* 0x009896800000995d */ /* 0x010fea0003900000 */
[----:B------:R-:W4:Y:S02]  /*9530*/  @!P1 SYNCS.PHASECHK.TRANS64 P1, [R108+URZ+0x280], R4 ;  /* 0x000280046c0095a7 */ /* 0x000f2400080210ff */
[----:B----4-:R-:W-:Y:S05]  /*9540*/  @!P1 BRA `(.L_x_142) ;  /* 0xfffffffc00f09947 */ /* 0x010fea000383ffff */
[----:B------:R-:W-:Y:S05]  /*9550*/  BRA `(.L_x_141) ;  /* 0xffffffdc00947947 */ /* 0x000fea000383ffff */
        .weak           $__internal_0_$__cuda_sm10x_tcgen05_guardrail_trap_col_being_dealloced_not_returned_by_alloc
        .type           $__internal_0_$__cuda_sm10x_tcgen05_guardrail_trap_col_being_dealloced_not_returned_by_alloc,@function
        .size           $__internal_0_$__cuda_sm10x_tcgen05_guardrail_trap_col_being_dealloced_not_returned_by_alloc,($__internal_1_$__cuda_sm10x_tcgen05_guardrail_trap_phase_invalid_during_alloc - $__internal_0_$__cuda_sm10x_tcgen05_guardrail_trap_col_being_dealloced_not_returned_by_alloc)
$__internal_0_$__cuda_sm10x_tcgen05_guardrail_trap_col_being_dealloced_not_returned_by_alloc:
[----:B------:R-:W-:Y:S05]  /*9560*/  BPT.TRAP 0x1 ;  /* 0x000000040000795c */ /* 0x000fea0000300000 */
[----:B------:R-:W-:-:S04]  /*9570*/  HFMA2 R3, -RZ, RZ, 0, 0 ;  /* 0x00000000ff037431 */ /* 0x000fc800000001ff */
[----:B------:R-:W-:Y:S05]  /*9580*/  RET.REL.NODEC R2 `(_ZN7cutlass13device_kernelINS_4gemm6kernel13GemmUniversalIN4cute5tupleIJiiiiEEENS1_10collective13CollectiveMmaINS1_35MainloopSm100TmaUmmaWarpSpecializedILi36ELi2ELi4ENS5_IJNS4_1CILi2EEENSA_ILi1EEESC_EEEEENS5_IJNSA_ILi128EEENSA_ILi64EEESG_EEENS_12float_e4m3_tENS5_IJlSC_lEEESI_SJ_NS4_8TiledMMAINS4_8MMA_AtomIJNS4_10MMA_TraitsINS4_25SM100_MMA_F8F6F4_2x1SM_SSEJSI_SI_fSF_SG_NS4_17integral_constantINS4_4UMMA5MajorELSQ_0EEESR_NSO_INSP_7ScaleInELSS_0EEEST_EEEEEENS4_6LayoutINS5_IJSC_SC_SC_EEENS5_IJNSA_ILi0EEESY_SY_EEEEENS5_IJNS4_10UnderscoreES11_S11_EEEEENS4_18SM100_TMA_2SM_LOADENS4_14ComposedLayoutINS4_7SwizzleILi2ELi4ELi3EEENS4_18smem_ptr_flag_bitsILi8EEENSW_INS5_IJNSA_ILi8EEESG_EEENS5_IJSG_SC_EEEEEEEvNS4_8identityES14_S1E_vS1F_EENS_8epilogue10collective18CollectiveEpilogueINS1H_23Sm100TmaWarpSpecializedILi1ELi1ELi32ELb0ELb0EEEJNS5_IJSG_SG_SG_EEENS5_IJNSW_ISG_SC_EES1N_EEESI_SJ_SI_SJ_NS1H_6fusion15FusionCallbacksIS1L_NS1P_17LinCombPerRowBiasISI_fSI_SI_fLi16ELNS_15FloatRoundStyleE2EEES1M_S1O_JEEENS4_5SM1004TMEM4LOAD26SM100_TMEM_LOAD_32dp32b32xENS4_13SM90_TMA_LOADES1E_NS4_39AutoVectorizingCopyWithAssumedAlignmentILi128EEENS4_14SM90_TMA_STOREES1E_S21_S21_EEEvvEEEEvNT_6ParamsE) ;  /* 0xffffff68029c7950 */ /* 0x000fea0003c3ffff */
        .weak           $__internal_1_$__cuda_sm10x_tcgen05_guardrail_trap_phase_invalid_during_alloc
        .type           $__internal_1_$__cuda_sm10x_tcgen05_guardrail_trap_phase_invalid_during_alloc,@function
        .size           $__internal_1_$__cuda_sm10x_tcgen05_guardrail_trap_phase_invalid_during_alloc,($__internal_2_$__cuda_sm10x_tcgen05_guardrail_trap_unallocated_columns_being_dealloced - $__internal_1_$__cuda_sm10x_tcgen05_guardrail_trap_phase_invalid_during_alloc)
$__internal_1_$__cuda_sm10x_tcgen05_guardrail_trap_phase_invalid_during_alloc:
[----:B------:R-:W-:Y:S05]  /*9590*/  BPT.TRAP 0x1 ;  /* 0x000000040000795c */ /* 0x000fea0000300000 */
[----:B------:R-:W-:-:S04]  /*95a0*/  MOV R3, 0x0 ;  /* 0x0000000000037802 */ /* 0x000fc80000000f00 */
[----:B------:R-:W-:Y:S05]  /*95b0*/  RET.REL.NODEC R2 `(_ZN7cutlass13device_kernelINS_4gemm6kernel13GemmUniversalIN4cute5tupleIJiiiiEEENS1_10collective13CollectiveMmaINS1_35MainloopSm100TmaUmmaWarpSpecializedILi36ELi2ELi4ENS5_IJNS4_1CILi2EEENSA_ILi1EEESC_EEEEENS5_IJNSA_ILi128EEENSA_ILi64EEESG_EEENS_12float_e4m3_tENS5_IJlSC_lEEESI_SJ_NS4_8TiledMMAINS4_8MMA_AtomIJNS4_10MMA_TraitsINS4_25SM100_MMA_F8F6F4_2x1SM_SSEJSI_SI_fSF_SG_NS4_17integral_constantINS4_4UMMA5MajorELSQ_0EEESR_NSO_INSP_7ScaleInELSS_0EEEST_EEEEEENS4_6LayoutINS5_IJSC_SC_SC_EEENS5_IJNSA_ILi0EEESY_SY_EEEEENS5_IJNS4_10UnderscoreES11_S11_EEEEENS4_18SM100_TMA_2SM_LOADENS4_14ComposedLayoutINS4_7SwizzleILi2ELi4ELi3EEENS4_18smem_ptr_flag_bitsILi8EEENSW_INS5_IJNSA_ILi8EEESG_EEENS5_IJSG_SC_EEEEEEEvNS4_8identityES14_S1E_vS1F_EENS_8epilogue10collective18CollectiveEpilogueINS1H_23Sm100TmaWarpSpecializedILi1ELi1ELi32ELb0ELb0EEEJNS5_IJSG_SG_SG_EEENS5_IJNSW_ISG_SC_EES1N_EEESI_SJ_SI_SJ_NS1H_6fusion15FusionCallbacksIS1L_NS1P_17LinCombPerRowBiasISI_fSI_SI_fLi16ELNS_15FloatRoundStyleE2EEES1M_S1O_JEEENS4_5SM1004TMEM4LOAD26SM100_TMEM_LOAD_32dp32b32xENS4_13SM90_TMA_LOADES1E_NS4_39AutoVectorizingCopyWithAssumedAlignmentILi128EEENS4_14SM90_TMA_STOREES1E_S21_S21_EEEvvEEEEvNT_6ParamsE) ;  /* 0xffffff6802907950 */ /* 0x000fea0003c3ffff */
        .weak           $__internal_2_$__cuda_sm10x_tcgen05_guardrail_trap_unallocated_columns_being_dealloced
        .type           $__internal_2_$__cuda_sm10x_tcgen05_guardrail_trap_unallocated_columns_being_dealloced,@function
        .size           $__internal_2_$__cuda_sm10x_tcgen05_guardrail_trap_unallocated_columns_being_dealloced,(.L_x_247 - $__internal_2_$__cuda_sm10x_tcgen05_guardrail_trap_unallocated_columns_being_dealloced)
$__internal_2_$__cuda_sm10x_tcgen05_guardrail_trap_unallocated_columns_being_dealloced:
[----:B------:R-:W-:Y:S05]  /*95c0*/  BPT.TRAP 0x1 ;  /* 0x000000040000795c */ /* 0x000fea0000300000 */
[----:B------:R-:W-:-:S04]  /*95d0*/  HFMA2 R3, -RZ, RZ, 0, 0 ;  /* 0x00000000ff037431 */ /* 0x000fc800000001ff */
[----:B------:R-:W-:Y:S05]  /*95e0*/  RET.REL.NODEC R2 `(_ZN7cutlass13device_kernelINS_4gemm6kernel13GemmUniversalIN4cute5tupleIJiiiiEEENS1_10collective13CollectiveMmaINS1_35MainloopSm100TmaUmmaWarpSpecializedILi36ELi2ELi4ENS5_IJNS4_1CILi2EEENSA_ILi1EEESC_EEEEENS5_IJNSA_ILi128EEENSA_ILi64EEESG_EEENS_12float_e4m3_tENS5_IJlSC_lEEESI_SJ_NS4_8TiledMMAINS4_8MMA_AtomIJNS4_10MMA_TraitsINS4_25SM100_MMA_F8F6F4_2x1SM_SSEJSI_SI_fSF_SG_NS4_17integral_constantINS4_4UMMA5MajorELSQ_0EEESR_NSO_INSP_7ScaleInELSS_0EEEST_EEEEEENS4_6LayoutINS5_IJSC_SC_SC_EEENS5_IJNSA_ILi0EEESY_SY_EEEEENS5_IJNS4_10UnderscoreES11_S11_EEEEENS4_18SM100_TMA_2SM_LOADENS4_14ComposedLayoutINS4_7SwizzleILi2ELi4ELi3EEENS4_18smem_ptr_flag_bitsILi8EEENSW_INS5_IJNSA_ILi8EEESG_EEENS5_IJSG_SC_EEEEEEEvNS4_8identityES14_S1E_vS1F_EENS_8epilogue10collective18CollectiveEpilogueINS1H_23Sm100TmaWarpSpecializedILi1ELi1ELi32ELb0ELb0EEEJNS5_IJSG_SG_SG_EEENS5_IJNSW_ISG_SC_EES1N_EEESI_SJ_SI_SJ_NS1H_6fusion15FusionCallbacksIS1L_NS1P_17LinCombPerRowBiasISI_fSI_SI_fLi16ELNS_15FloatRoundStyleE2EEES1M_S1O_JEEENS4_5SM1004TMEM4LOAD26SM100_TMEM_LOAD_32dp32b32xENS4_13SM90_TMA_LOADES1E_NS4_39AutoVectorizingCopyWithAssumedAlignmentILi128EEENS4_14SM90_TMA_STOREES1E_S21_S21_EEEvvEEEEvNT_6ParamsE) ;  /* 0xffffff6802847950 */ /* 0x000fea0003c3ffff */
.L_x_246:
[----:B------:R-:W-:-:S00]  /*95f0*/  BRA `(.L_x_246) ;  /* 0xfffffffc00fc7947 */ /* 0x000fc0000383ffff */
[----:B------:R-:W-:-:S00]  /*9600*/  NOP ;  /* 0x0000000000007918 */ /* 0x000fc00000000000 */
[----:B------:R-:W-:-:S00]  /*9610*/  NOP ;  /* 0x0000000000007918 */ /* 0x000fc00000000000 */
[----:B------:R-:W-:-:S00]  /*9620*/  NOP ;  /* 0x0000000000007918 */ /* 0x000fc00000000000 */
[----:B------:R-:W-:-:S00]  /*9630*/  NOP ;  /* 0x0000000000007918 */ /* 0x000fc00000000000 */
[----:B------:R-:W-:-:S00]  /*9640*/  NOP ;  /* 0x0000000000007918 */ /* 0x000fc00000000000 */
[----:B------:R-:W-:-:S00]  /*9650*/  NOP ;  /* 0x0000000000007918 */ /* 0x000fc00000000000 */
[----:B------:R-:W-:-:S00]  /*9660*/  NOP ;  /* 0x0000000000007918 */ /* 0x000fc00000000000 */
[----:B------:R-:W-:-:S00]  /*9670*/  NOP ;  /* 0x0000000000007918 */ /* 0x000fc00000000000 */
.L_x_247:


//--------------------- .nv.global.init           --------------------------
	.section	.nv.global.init,"aw",@progbits
.nv.global.init:
	.type		$str$27,@object
	.size		$str$27,($str$28 - $str$27)
$str$27:
        /*0000*/ 	.byte	0x28, 0x61, 0x64, 0x64, 0x72, 0x65, 0x73, 0x73, 0x20, 0x26, 0x20, 0x6d, 0x61, 0x73, 0x6b, 0x29
        /*0010*/ 	.byte	0x20, 0x3d, 0x3d, 0x20, 0x30, 0x00
	.type		$str$28,@object
	.size		$str$28,($str$26 - $str$28)
$str$28:
        /*0016*/ 	.byte	0x2f, 0x74, 0x6d, 0x70, 0x2f, 0x63, 0x75, 0x74, 0x6c, 0x61, 0x73, 0x73, 0x5f, 0x73, 0x77, 0x65
        /*0026*/ 	.byte	0x65, 0x70, 0x5f, 0x73, 0x72, 0x63, 0x2f, 0x69, 0x6e, 0x63, 0x6c, 0x75, 0x64, 0x65, 0x2f, 0x63
        /*0036*/ 	.byte	0x75, 0x74, 0x65, 0x2f, 0x70, 0x6f, 0x69, 0x6e, 0x74, 0x65, 0x72, 0x5f, 0x66, 0x6c, 0x61, 0x67
        /*0046*/ 	.byte	0x67, 0x65, 0x64, 0x2e, 0x68, 0x70, 0x70, 0x00
	.type		$str$26,@object
	.size		$str$26,($str$25 - $str$26)
$str$26:
        /*004e*/ 	.byte	0x2f, 0x74, 0x6d, 0x70, 0x2f, 0x63, 0x75, 0x74, 0x6c, 0x61, 0x73, 0x73, 0x5f, 0x73, 0x77, 0x65
        /*005e*/ 	.byte	0x65, 0x70, 0x5f, 0x73, 0x72, 0x63, 0x2f, 0x69, 0x6e, 0x63, 0x6c, 0x75, 0x64, 0x65, 0x2f, 0x63
        /*006e*/ 	.byte	0x75, 0x74, 0x65, 0x2f, 0x61, 0x74, 0x6f, 0x6d, 0x2f, 0x63, 0x6f, 0x70, 0x79, 0x5f, 0x74, 0x72
        /*007e*/ 	.byte	0x61, 0x69, 0x74, 0x73, 0x5f, 0x73, 0x6d, 0x31, 0x30, 0x30, 0x2e, 0x68, 0x70, 0x70, 0x00
	.type		$str$25,@object
	.size		$str$25,(__unnamed_1 - $str$25)
$str$25:
        /*008d*/ 	.byte	0x28, 0x28, 0x75, 0x69, 0x6e, 0x74, 0x33, 0x32, 0x5f, 0x74, 0x28, 0x74, 0x68, 0x72, 0x65, 0x61
        /*009d*/ 	.byte	0x64, 0x49, 0x64, 0x78, 0x2e, 0x78, 0x29, 0x20, 0x2f, 0x20, 0x33, 0x32, 0x29, 0x20, 0x25, 0x20
        /*00ad*/ 	.byte	0x34, 0x29, 0x20, 0x3d, 0x3d, 0x20, 0x28, 0x28, 0x28, 0x74, 0x6d, 0x65, 0x6d, 0x5f, 0x61, 0x64
        /*00bd*/ 	.byte	0x64, 0x72, 0x20, 0x3e, 0x3e, 0x20, 0x31, 0x36, 0x29, 0x20, 0x2f, 0x20, 0x33, 0x32, 0x29, 0x20
        /*00cd*/ 	.byte	0x25, 0x20, 0x34, 0x29, 0x00
	.type		__unnamed_1,@object
	.size		__unnamed_1,(__unnamed_2 - __unnamed_1)
__unnamed_1:
        /*00d2*/ 	.byte	0x61, 0x75, 0x74, 0x6f, 0x20, 0x63, 0x75, 0x74, 0x65, 0x3a, 0x3a, 0x61, 0x73, 0x5f, 0x70, 0x6f
        /* <DEDUP_REMOVED lines=24> */
        /*0262*/ 	.byte	0x3c, 0x34, 0x30, 0x39, 0x36, 0x3e, 0x3e, 0x3e, 0x3e, 0x5d, 0x00
	.type		__unnamed_2,@object
	.size		__unnamed_2,(.L_2 - __unnamed_2)
__unnamed_2:
        /* <DEDUP_REMOVED lines=40> */
        /*04ed*/ 	.byte	0x74, 0x65, 0x3a, 0x3a, 0x43, 0x3c, 0x30, 0x3e, 0x3e, 0x3e, 0x3e, 0x5d, 0x00
.L_2:


//--------------------- .nv.shared._ZN7cutlass13device_kernelINS_4gemm6kernel13GemmUniversalIN4cute5tupleIJiiiiEEENS1_10collective13CollectiveMmaINS1_35MainloopSm100TmaUmmaWarpSpecializedILi36ELi2ELi4ENS5_IJNS4_1CILi2EEENSA_ILi1EEESC_EEEEENS5_IJNSA_ILi128EEENSA_ILi64EEESG_EEENS_12float_e4m3_tENS5_IJlSC_lEEESI_SJ_NS4_8TiledMMAINS4_8MMA_AtomIJNS4_10MMA_TraitsINS4_25SM100_MMA_F8F6F4_2x1SM_SSEJSI_SI_fSF_SG_NS4_17integral_constantINS4_4UMMA5MajorELSQ_0EEESR_NSO_INSP_7ScaleInELSS_0EEEST_EEEEEENS4_6LayoutINS5_IJSC_SC_SC_EEENS5_IJNSA_ILi0EEESY_SY_EEEEENS5_IJNS4_10UnderscoreES11_S11_EEEEENS4_18SM100_TMA_2SM_LOADENS4_14ComposedLayoutINS4_7SwizzleILi2ELi4ELi3EEENS4_18smem_ptr_flag_bitsILi8EEENSW_INS5_IJNSA_ILi8EEESG_EEENS5_IJSG_SC_EEEEEEEvNS4_8identityES14_S1E_vS1F_EENS_8epilogue10collective18CollectiveEpilogueINS1H_23Sm100TmaWarpSpecializedILi1ELi1ELi32ELb0ELb0EEEJNS5_IJSG_SG_SG_EEENS5_IJNSW_ISG_SC_EES1N_EEESI_SJ_SI_SJ_NS1H_6fusion15FusionCallbacksIS1L_NS1P_17LinCombPerRowBiasISI_fSI_SI_fLi16ELNS_15FloatRoundStyleE2EEES1M_S1O_JEEENS4_5SM1004TMEM4LOAD26SM100_TMEM_LOAD_32dp32b32xENS4_13SM90_TMA_LOADES1E_NS4_39AutoVectorizingCopyWithAssumedAlignmentILi128EEENS4_14SM90_TMA_STOREES1E_S21_S21_EEEvvEEEEvNT_6ParamsE --------------------------
	.section	.nv.shared._ZN7cutlass13device_kernelINS_4gemm6kernel13GemmUniversalIN4cute5tupleIJiiiiEEENS1_10collective13CollectiveMmaINS1_35MainloopSm100TmaUmmaWarpSpecializedILi36ELi2ELi4ENS5_IJNS4_1CILi2EEENSA_ILi1EEESC_EEEEENS5_IJNSA_ILi128EEENSA_ILi64EEESG_EEENS_12float_e4m3_tENS5_IJlSC_lEEESI_SJ_NS4_8TiledMMAINS4_8MMA_AtomIJNS4_10MMA_TraitsINS4_25SM100_MMA_F8F6F4_2x1SM_SSEJSI_SI_fSF_SG_NS4_17integral_constantINS4_4UMMA5MajorELSQ_0EEESR_NSO_INSP_7ScaleInELSS_0EEEST_EEEEEENS4_6LayoutINS5_IJSC_SC_SC_EEENS5_IJNSA_ILi0EEESY_SY_EEEEENS5_IJNS4_10UnderscoreES11_S11_EEEEENS4_18SM100_TMA_2SM_LOADENS4_14ComposedLayoutINS4_7SwizzleILi2ELi4ELi3EEENS4_18smem_ptr_flag_bitsILi8EEENSW_INS5_IJNSA_ILi8EEESG_EEENS5_IJSG_SC_EEEEEEEvNS4_8identityES14_S1E_vS1F_EENS_8epilogue10collective18CollectiveEpilogueINS1H_23Sm100TmaWarpSpecializedILi1ELi1ELi32ELb0ELb0EEEJNS5_IJSG_SG_SG_EEENS5_IJNSW_ISG_SC_EES1N_EEESI_SJ_SI_SJ_NS1H_6fusion15FusionCallbacksIS1L_NS1P_17LinCombPerRowBiasISI_fSI_SI_fLi16ELNS_15FloatRoundStyleE2EEES1M_S1O_JEEENS4_5SM1004TMEM4LOAD26SM100_TMEM_LOAD_32dp32b32xENS4_13SM90_TMA_LOADES1E_NS4_39AutoVectorizingCopyWithAssumedAlignmentILi128EEENS4_14SM90_TMA_STOREES1E_S21_S21_EEEvvEEEEvNT_6ParamsE,"aw",@nobits
	.sectionflags	@""
	.align	16
	.zero		1024


//--------------------- .nv.shared.reserved.0     --------------------------
	.section	.nv.shared.reserved.0,"aw",@nobits
	.weak		__nv_reservedSMEM_offset_0_alias
	.size		__nv_reservedSMEM_offset_0_alias, 0, 64
	.other		__nv_reservedSMEM_offset_0_alias,@"STO_CUDA_RESERVED_SHARED STV_DEFAULT"
__nv_reservedSMEM_offset_0_alias:
	.zero		0
.nv.shared.reserved.0:
	.zero		64
	.weak		__nv_reservedSMEM_tcgen05_partition
	.type		__nv_reservedSMEM_tcgen05_partition,@object
	.size		__nv_reservedSMEM_tcgen05_partition,(.L_0 - __nv_reservedSMEM_tcgen05_partition)
__nv_reservedSMEM_tcgen05_partition:
	.zero		32
.L_0:


//--------------------- .nv.global                --------------------------
	.section	.nv.global,"aw",@nobits
.nv.global:
	.type		_ZN39_INTERNAL_145f3ea6_4_k_cu_f4f4344b_30164cute1_E,@object
	.size		_ZN39_INTERNAL_145f3ea6_4_k_cu_f4f4344b_30164cute1_E,(_ZN39_INTERNAL_145f3ea6_4_k_cu_f4f4344b_30164cuda3std3__45__cpo6cbeginE - _ZN39_INTERNAL_145f3ea6_4_k_cu_f4f4344b_30164cute1_E)
_ZN39_INTERNAL_145f3ea6_4_k_cu_f4f4344b_30164cute1_E:
	.zero		1
	.type		_ZN39_INTERNAL_145f3ea6_4_k_cu_f4f4344b_30164cuda3std3__45__cpo6cbeginE,@object
	.size		_ZN39_INTERNAL_145f3ea6_4_k_cu_f4f4344b_30164cuda3std3__45__cpo6cbeginE,(_ZN39_INTERNAL_145f3ea6_4_k_cu_f4f4344b_30164cuda3std3__48in_placeE - _ZN39_INTERNAL_145f3ea6_4_k_cu_f4f4344b_30164cuda3std3__45__cpo6cbeginE)
_ZN39_INTERNAL_145f3ea6_4_k_cu_f4f4344b_30164cuda3std3__45__cpo6cbeginE:
	.zero		1
	.type		_ZN39_INTERNAL_145f3ea6_4_k_cu_f4f4344b_30164cuda3std3__48in_placeE,@object
	.size		_ZN39_INTERNAL_145f3ea6_4_k_cu_f4f4344b_30164cuda3std3__48in_placeE,(_ZN39_INTERNAL_145f3ea6_4_k_cu_f4f4344b_30164cuda3std6ranges3__45__cpo9iter_moveE - _ZN39_INTERNAL_145f3ea6_4_k_cu_f4f4344b_30164cuda3std3__48in_placeE)
_ZN39_INTERNAL_145f3ea6_4_k_cu_f4f4344b_30164cuda3std3__48in_placeE:
	.zero		1
	.type		_ZN39_INTERNAL_145f3ea6_4_k_cu_f4f4344b_30164cuda3std6ranges3__45__cpo9iter_moveE,@object
	.size		_ZN39_INTERNAL_145f3ea6_4_k_cu_f4f4344b_30164cuda3std6ranges3__45__cpo9iter_moveE,(_ZN39_INTERNAL_145f3ea6_4_k_cu_f4f4344b_30164cuda3std3__45__cpo5beginE - _ZN39_INTERNAL_145f3ea6_4_k_cu_f4f4344b_30164cuda3std6ranges3__45__cpo9iter_moveE)
_ZN39_INTERNAL_145f3ea6_4_k_cu_f4f4344b_30164cuda3std6ranges3__45__cpo9iter_moveE:
	.zero		1
	.type		_ZN39_INTERNAL_145f3ea6_4_k_cu_f4f4344b_30164cuda3std3__45__cpo5beginE,@object
	.size		_ZN39_INTERNAL_145f3ea6_4_k_cu_f4f4344b_30164cuda3std3__45__cpo5beginE,(_ZN39_INTERNAL_145f3ea6_4_k_cu_f4f4344b_30164cuda3std3__441_GLOBAL__N__145f3ea6_4_k_cu_f4f4344b_30166ignoreE - _ZN39_INTERNAL_145f3ea6_4_k_cu_f4f4344b_30164cuda3std3__45__cpo5beginE)
_ZN39_INTERNAL_145f3ea6_4_k_cu_f4f4344b_30164cuda3std3__45__cpo5beginE:
	.zero		1
	.type		_ZN39_INTERNAL_145f3ea6_4_k_cu_f4f4344b_30164cuda3std3__441_GLOBAL__N__145f3ea6_4_k_cu_f4f4344b_30166ignoreE,@object
	.size		_ZN39_INTERNAL_145f3ea6_4_k_cu_f4f4344b_30164cuda3std3__441_GLOBAL__N__145f3ea6_4_k_cu_f4f4344b_30166ignoreE,(_ZN39_INTERNAL_145f3ea6_4_k_cu_f4f4344b_30164cute7productE - _ZN39_INTERNAL_145f3ea6_4_k_cu_f4f4344b_30164cuda3std3__441_GLOBAL__N__145f3ea6_4_k_cu_f4f4344b_30166ignoreE)
_ZN39_INTERNAL_145f3ea6_4_k_cu_f4f4344b_30164cuda3std3__441_GLOBAL__N__145f3ea6_4_k_cu_f4f4344b_30166ignoreE:
	.zero		1
	.type		_ZN39_INTERNAL_145f3ea6_4_k_cu_f4f4344b_30164cute7productE,@object
	.size		_ZN39_INTERNAL_145f3ea6_4_k_cu_f4f4344b_30164cute7productE,(_ZN39_INTERNAL_145f3ea6_4_k_cu_f4f4344b_30164cuda3std3__45__cpo3endE - _ZN39_INTERNAL_145f3ea6_4_k_cu_f4f4344b_30164cute7productE)
_ZN39_INTERNAL_145f3ea6_4_k_cu_f4f4344b_30164cute7productE:
	.zero		1
	.type		_ZN39_INTERNAL_145f3ea6_4_k_cu_f4f4344b_30164cuda3std3__45__cpo3endE,@object
	.size		_ZN39_INTERNAL_145f3ea6_4_k_cu_f4f4344b_30164cuda3std3__45__cpo3endE,(_ZN39_INTERNAL_145f3ea6_4_k_cu_f4f4344b_30164cuda3std3__419piecewise_constructE - _ZN39_INTERNAL_145f3ea6_4_k_cu_f4f4344b_30164cuda3std3__45__cpo3endE)
_ZN39_INTERNAL_145f3ea6_4_k_cu_f4f4344b_30164cuda3std3__45__cpo3endE:
	.zero		1
	.type		_ZN39_INTERNAL_145f3ea6_4_k_cu_f4f4344b_30164cuda3std3__419piecewise_constructE,@object
	.size		_ZN39_INTERNAL_145f3ea6_4_k_cu_f4f4344b_30164cuda3std3__419piecewise_constructE,(_ZN39_INTERNAL_145f3ea6_4_k_cu_f4f4344b_30164cuda3std3__45__cpo4cendE - _ZN39_INTERNAL_145f3ea6_4_k_cu_f4f4344b_30164cuda3std3__419piecewise_constructE)
_ZN39_INTERNAL_145f3ea6_4_k_cu_f4f4344b_30164cuda3std3__419piecewise_constructE:
	.zero		1
	.type		_ZN39_INTERNAL_145f3ea6_4_k_cu_f4f4344b_30164cuda3std3__45__cpo4cendE,@object
	.size		_ZN39_INTERNAL_145f3ea6_4_k_cu_f4f4344b_30164cuda3std3__45__cpo4cendE,(_ZN39_INTERNAL_145f3ea6_4_k_cu_f4f4344b_30164cuda3std6ranges3__45__cpo4swapE - _ZN39_INTERNAL_145f3ea6_4_k_cu_f4f4344b_30164cuda3std3__45__cpo4cendE)
_ZN39_INTERNAL_145f3ea6_4_k_cu_f4f4344b_30164cuda3std3__45__cpo4cendE:
	.zero		1
	.type		_ZN39_INTERNAL_145f3ea6_4_k_cu_f4f4344b_30164cuda3std6ranges3__45__cpo4swapE,@object
	.size		_ZN39_INTERNAL_145f3ea6_4_k_cu_f4f4344b_30164cuda3std6ranges3__45__cpo4swapE,(.L_10 - _ZN39_INTERNAL_145f3ea6_4_k_cu_f4f4344b_30164cuda3std6ranges3__45__cpo4swapE)
_ZN39_INTERNAL_145f3ea6_4_k_cu_f4f4344b_30164cuda3std6ranges3__45__cpo4swapE:
	.zero		1
.L_10:


//--------------------- .nv.constant0._ZN7cutlass13device_kernelINS_4gemm6kernel13GemmUniversalIN4cute5tupleIJiiiiEEENS1_10collective13CollectiveMmaINS1_35MainloopSm100TmaUmmaWarpSpecializedILi36ELi2ELi4ENS5_IJNS4_1CILi2EEENSA_ILi1EEESC_EEEEENS5_IJNSA_ILi128EEENSA_ILi64EEESG_EEENS_12float_e4m3_tENS5_IJlSC_lEEESI_SJ_NS4_8TiledMMAINS4_8MMA_AtomIJNS4_10MMA_TraitsINS4_25SM100_MMA_F8F6F4_2x1SM_SSEJSI_SI_fSF_SG_NS4_17integral_constantINS4_4UMMA5MajorELSQ_0EEESR_NSO_INSP_7ScaleInELSS_0EEEST_EEEEEENS4_6LayoutINS5_IJSC_SC_SC_EEENS5_IJNSA_ILi0EEESY_SY_EEEEENS5_IJNS4_10UnderscoreES11_S11_EEEEENS4_18SM100_TMA_2SM_LOADENS4_14ComposedLayoutINS4_7SwizzleILi2ELi4ELi3EEENS4_18smem_ptr_flag_bitsILi8EEENSW_INS5_IJNSA_ILi8EEESG_EEENS5_IJSG_SC_EEEEEEEvNS4_8identityES14_S1E_vS1F_EENS_8epilogue10collective18CollectiveEpilogueINS1H_23Sm100TmaWarpSpecializedILi1ELi1ELi32ELb0ELb0EEEJNS5_IJSG_SG_SG_EEENS5_IJNSW_ISG_SC_EES1N_EEESI_SJ_SI_SJ_NS1H_6fusion15FusionCallbacksIS1L_NS1P_17LinCombPerRowBiasISI_fSI_SI_fLi16ELNS_15FloatRoundStyleE2EEES1M_S1O_JEEENS4_5SM1004TMEM4LOAD26SM100_TMEM_LOAD_32dp32b32xENS4_13SM90_TMA_LOADES1E_NS4_39AutoVectorizingCopyWithAssumedAlignmentILi128EEENS4_14SM90_TMA_STOREES1E_S21_S21_EEEvvEEEEvNT_6ParamsE --------------------------
	.section	.nv.constant0._ZN7cutlass13device_kernelINS_4gemm6kernel13GemmUniversalIN4cute5tupleIJiiiiEEENS1_10collective13CollectiveMmaINS1_35MainloopSm100TmaUmmaWarpSpecializedILi36ELi2ELi4ENS5_IJNS4_1CILi2EEENSA_ILi1EEESC_EEEEENS5_IJNSA_ILi128EEENSA_ILi64EEESG_EEENS_12float_e4m3_tENS5_IJlSC_lEEESI_SJ_NS4_8TiledMMAINS4_8MMA_AtomIJNS4_10MMA_TraitsINS4_25SM100_MMA_F8F6F4_2x1SM_SSEJSI_SI_fSF_SG_NS4_17integral_constantINS4_4UMMA5MajorELSQ_0EEESR_NSO_INSP_7ScaleInELSS_0EEEST_EEEEEENS4_6LayoutINS5_IJSC_SC_SC_EEENS5_IJNSA_ILi0EEESY_SY_EEEEENS5_IJNS4_10UnderscoreES11_S11_EEEEENS4_18SM100_TMA_2SM_LOADENS4_14ComposedLayoutINS4_7SwizzleILi2ELi4ELi3EEENS4_18smem_ptr_flag_bitsILi8EEENSW_INS5_IJNSA_ILi8EEESG_EEENS5_IJSG_SC_EEEEEEEvNS4_8identityES14_S1E_vS1F_EENS_8epilogue10collective18CollectiveEpilogueINS1H_23Sm100TmaWarpSpecializedILi1ELi1ELi32ELb0ELb0EEEJNS5_IJSG_SG_SG_EEENS5_IJNSW_ISG_SC_EES1N_EEESI_SJ_SI_SJ_NS1H_6fusion15FusionCallbacksIS1L_NS1P_17LinCombPerRowBiasISI_fSI_SI_fLi16ELNS_15FloatRoundStyleE2EEES1M_S1O_JEEENS4_5SM1004TMEM4LOAD26SM100_TMEM_LOAD_32dp32b32xENS4_13SM90_TMA_LOADES1E_NS4_39AutoVectorizingCopyWithAssumedAlignmentILi128EEENS4_14SM90_TMA_STOREES1E_S21_S21_EEEvvEEEEvNT_6ParamsE,"a",@progbits
	.sectionflags	@""
	.align	4
.nv.constant0._ZN7cutlass13device_kernelINS_4gemm6kernel13GemmUniversalIN4cute5tupleIJiiiiEEENS1_10collective13CollectiveMmaINS1_35MainloopSm100TmaUmmaWarpSpecializedILi36ELi2ELi4ENS5_IJNS4_1CILi2EEENSA_ILi1EEESC_EEEEENS5_IJNSA_ILi128EEENSA_ILi64EEESG_EEENS_12float_e4m3_tENS5_IJlSC_lEEESI_SJ_NS4_8TiledMMAINS4_8MMA_AtomIJNS4_10MMA_TraitsINS4_25SM100_MMA_F8F6F4_2x1SM_SSEJSI_SI_fSF_SG_NS4_17integral_constantINS4_4UMMA5MajorELSQ_0EEESR_NSO_INSP_7ScaleInELSS_0EEEST_EEEEEENS4_6LayoutINS5_IJSC_SC_SC_EEENS5_IJNSA_ILi0EEESY_SY_EEEEENS5_IJNS4_10UnderscoreES11_S11_EEEEENS4_18SM100_TMA_2SM_LOADENS4_14ComposedLayoutINS4_7SwizzleILi2ELi4ELi3EEENS4_18smem_ptr_flag_bitsILi8EEENSW_INS5_IJNSA_ILi8EEESG_EEENS5_IJSG_SC_EEEEEEEvNS4_8identityES14_S1E_vS1F_EENS_8epilogue10collective18CollectiveEpilogueINS1H_23Sm100TmaWarpSpecializedILi1ELi1ELi32ELb0ELb0EEEJNS5_IJSG_SG_SG_EEENS5_IJNSW_ISG_SC_EES1N_EEESI_SJ_SI_SJ_NS1H_6fusion15FusionCallbacksIS1L_NS1P_17LinCombPerRowBiasISI_fSI_SI_fLi16ELNS_15FloatRoundStyleE2EEES1M_S1O_JEEENS4_5SM1004TMEM4LOAD26SM100_TMEM_LOAD_32dp32b32xENS4_13SM90_TMA_LOADES1E_NS4_39AutoVectorizingCopyWithAssumedAlignmentILi128EEENS4_14SM90_TMA_STOREES1E_S21_S21_EEEvvEEEEvNT_6ParamsE:
	.zero		2944


//--------------------- SYMBOLS --------------------------

	.type		.nv.reservedSmem.offset0,@object
	.size		.nv.reservedSmem.offset0,0x4
	.type		.nv.reservedSmem.cap,@object
	.size		.nv.reservedSmem.cap,0x4
	.type		__assertfail,@function
